	.target	sm_90a

	.elftype	@"ET_EXEC"


//--------------------- .note.nv.tkinfo           --------------------------
	.section	.note.nv.tkinfo,"",@"SHT_NOTE"
	.sectionflags	@"SHF_NOTE_NV_TKINFO"
	.tkinfo
        /*0018*/ 	.word	0x00000002
        /*0030*/ 	.string	""
        /*0030*/ 	.string	"ptxas"
        /*0030*/ 	.string	"Cuda compilation tools, release 13.0, V13.0.88"
        /*0030*/ 	.string	"Build cuda_13.0.r13.0/compiler.36424714_0"
        /*0030*/ 	.string	"-arch sm_90a -m 64 "



//--------------------- .note.nv.cuinfo           --------------------------
	.section	.note.nv.cuinfo,"",@"SHT_NOTE"
	.sectionflags	@"SHF_NOTE_NV_CUINFO"
        /*0018*/ 	.short	0x0002
        /*001a*/ 	.short	0x005a
        /*001c*/ 	.short	0x0082
	.zero		2


//--------------------- .nv.info                  --------------------------
	.section	.nv.info,"",@"SHT_CUDA_INFO"
	.align	4


	//----- nvinfo : EIATTR_REGCOUNT
	.align		4
        /*0000*/ 	.byte	0x04, 0x2f
        /*0002*/ 	.short	(.L_16 - .L_15)
	.align		4
.L_15:
        /*0004*/ 	.word	index@(_ZN7cutlass13device_kernelINS_4gemm6kernel13GemmUniversalIN4cute5tupleIJiiiiEEENS1_10collective13CollectiveMmaINS1_37MainloopSm90TmaGmmaWarpSpecializedFP8ILi12ENS5_IJNS4_1CILi1EEESB_SB_EEENS1_35KernelTmaWarpSpecializedCooperativeEEENS5_IJNSA_ILi128EEESF_NSA_ILi64EEEEEENS_12float_e4m3_tENS5_IJlSB_lEEESI_SJ_NS4_8TiledMMAINS4_8MMA_AtomIJNS4_4SM904GMMA31MMA_64x128x32_F32E4M3E4M3_SS_TNILNSN_7ScaleInE1ELSP_1EEEEEENS4_6LayoutINS5_IJNSA_ILi2EEESB_SB_EEENS5_IJSB_NSA_ILi0EEESV_EEEEENS5_IJNS4_10UnderscoreESY_SY_EEEEENS4_13SM90_TMA_LOADENS4_14ComposedLayoutINS4_7SwizzleILi2ELi4ELi3EEENS4_18smem_ptr_flag_bitsILi8EEENSS_INS5_IJNSA_ILi8EEESG_EEENS5_IJSG_SB_EEEEEEEvNS4_8identityES11_S1B_vS1C_EENS_8epilogue10collective18CollectiveEpilogueINS1E_22Sm90TmaWarpSpecializedILi4ELi2ELi16ELb0ELb0EEEJSH_NS5_IJSF_NSA_ILi32EEEEEESI_SJ_SI_SJ_NS1E_6fusion15FusionCallbacksIS1I_NS1L_17LinCombPerRowBiasISI_fSI_SI_fLi16ELNS_15FloatRoundStyleE2EEESH_S1K_JEEES11_NS12_INS13_ILi1ELi4ELi3EEES16_NSS_INS5_IJS17_S1J_EEENS5_IJS1J_SB_EEEEEEENS4_39AutoVectorizingCopyWithAssumedAlignmentILi128EEENS4_14SM90_TMA_STOREES1V_S1X_NS4_9Copy_AtomIJNS4_17SM90_U32x4_STSM_NENS_6half_tEEEEvEEEvvEEEEvNT_6ParamsE)
        /*0008*/ 	.word	0x000000a8


	//----- nvinfo : EIATTR_FRAME_SIZE
	.align		4
.L_16:
        /*000c*/ 	.byte	0x04, 0x11
        /*000e*/ 	.short	(.L_18 - .L_17)
	.align		4
.L_17:
        /*0010*/ 	.word	index@(_ZN7cutlass13device_kernelINS_4gemm6kernel13GemmUniversalIN4cute5tupleIJiiiiEEENS1_10collective13CollectiveMmaINS1_37MainloopSm90TmaGmmaWarpSpecializedFP8ILi12ENS5_IJNS4_1CILi1EEESB_SB_EEENS1_35KernelTmaWarpSpecializedCooperativeEEENS5_IJNSA_ILi128EEESF_NSA_ILi64EEEEEENS_12float_e4m3_tENS5_IJlSB_lEEESI_SJ_NS4_8TiledMMAINS4_8MMA_AtomIJNS4_4SM904GMMA31MMA_64x128x32_F32E4M3E4M3_SS_TNILNSN_7ScaleInE1ELSP_1EEEEEENS4_6LayoutINS5_IJNSA_ILi2EEESB_SB_EEENS5_IJSB_NSA_ILi0EEESV_EEEEENS5_IJNS4_10UnderscoreESY_SY_EEEEENS4_13SM90_TMA_LOADENS4_14ComposedLayoutINS4_7SwizzleILi2ELi4ELi3EEENS4_18smem_ptr_flag_bitsILi8EEENSS_INS5_IJNSA_ILi8EEESG_EEENS5_IJSG_SB_EEEEEEEvNS4_8identityES11_S1B_vS1C_EENS_8epilogue10collective18CollectiveEpilogueINS1E_22Sm90TmaWarpSpecializedILi4ELi2ELi16ELb0ELb0EEEJSH_NS5_IJSF_NSA_ILi32EEEEEESI_SJ_SI_SJ_NS1E_6fusion15FusionCallbacksIS1I_NS1L_17LinCombPerRowBiasISI_fSI_SI_fLi16ELNS_15FloatRoundStyleE2EEESH_S1K_JEEES11_NS12_INS13_ILi1ELi4ELi3EEES16_NSS_INS5_IJS17_S1J_EEENS5_IJS1J_SB_EEEEEEENS4_39AutoVectorizingCopyWithAssumedAlignmentILi128EEENS4_14SM90_TMA_STOREES1V_S1X_NS4_9Copy_AtomIJNS4_17SM90_U32x4_STSM_NENS_6half_tEEEEvEEEvvEEEEvNT_6ParamsE)
        /*0014*/ 	.word	0x00000000


	//----- nvinfo : EIATTR_MIN_STACK_SIZE
	.align		4
.L_18:
        /*0018*/ 	.byte	0x04, 0x12
        /*001a*/ 	.short	(.L_20 - .L_19)
	.align		4
.L_19:
        /*001c*/ 	.word	index@(_ZN7cutlass13device_kernelINS_4gemm6kernel13GemmUniversalIN4cute5tupleIJiiiiEEENS1_10collective13CollectiveMmaINS1_37MainloopSm90TmaGmmaWarpSpecializedFP8ILi12ENS5_IJNS4_1CILi1EEESB_SB_EEENS1_35KernelTmaWarpSpecializedCooperativeEEENS5_IJNSA_ILi128EEESF_NSA_ILi64EEEEEENS_12float_e4m3_tENS5_IJlSB_lEEESI_SJ_NS4_8TiledMMAINS4_8MMA_AtomIJNS4_4SM904GMMA31MMA_64x128x32_F32E4M3E4M3_SS_TNILNSN_7ScaleInE1ELSP_1EEEEEENS4_6LayoutINS5_IJNSA_ILi2EEESB_SB_EEENS5_IJSB_NSA_ILi0EEESV_EEEEENS5_IJNS4_10UnderscoreESY_SY_EEEEENS4_13SM90_TMA_LOADENS4_14ComposedLayoutINS4_7SwizzleILi2ELi4ELi3EEENS4_18smem_ptr_flag_bitsILi8EEENSS_INS5_IJNSA_ILi8EEESG_EEENS5_IJSG_SB_EEEEEEEvNS4_8identityES11_S1B_vS1C_EENS_8epilogue10collective18CollectiveEpilogueINS1E_22Sm90TmaWarpSpecializedILi4ELi2ELi16ELb0ELb0EEEJSH_NS5_IJSF_NSA_ILi32EEEEEESI_SJ_SI_SJ_NS1E_6fusion15FusionCallbacksIS1I_NS1L_17LinCombPerRowBiasISI_fSI_SI_fLi16ELNS_15FloatRoundStyleE2EEESH_S1K_JEEES11_NS12_INS13_ILi1ELi4ELi3EEES16_NSS_INS5_IJS17_S1J_EEENS5_IJS1J_SB_EEEEEEENS4_39AutoVectorizingCopyWithAssumedAlignmentILi128EEENS4_14SM90_TMA_STOREES1V_S1X_NS4_9Copy_AtomIJNS4_17SM90_U32x4_STSM_NENS_6half_tEEEEvEEEvvEEEEvNT_6ParamsE)
        /*0020*/ 	.word	0x00000000
.L_20:


//--------------------- .nv.compat                --------------------------
	.section	.nv.compat,"",@"SHT_CUDA_COMPAT_INFO"
	.align	4
        /*0000*/ 	.byte	0x02, 0x09, 0x01, 0x00, 0x02, 0x02, 0x04, 0x00, 0x02, 0x05, 0x05, 0x00, 0x03, 0x07, 0x01, 0x01
        /*0010*/ 	.byte	0x02, 0x03, 0x01, 0x00, 0x02, 0x06, 0x01, 0x00, 0x04, 0x0b, 0x08, 0x00, 0x00, 0x00, 0x00, 0x00
        /*0020*/ 	.byte	0x00, 0x00, 0x00, 0x00


//--------------------- .nv.info._ZN7cutlass13device_kernelINS_4gemm6kernel13GemmUniversalIN4cute5tupleIJiiiiEEENS1_10collective13CollectiveMmaINS1_37MainloopSm90TmaGmmaWarpSpecializedFP8ILi12ENS5_IJNS4_1CILi1EEESB_SB_EEENS1_35KernelTmaWarpSpecializedCooperativeEEENS5_IJNSA_ILi128EEESF_NSA_ILi64EEEEEENS_12float_e4m3_tENS5_IJlSB_lEEESI_SJ_NS4_8TiledMMAINS4_8MMA_AtomIJNS4_4SM904GMMA31MMA_64x128x32_F32E4M3E4M3_SS_TNILNSN_7ScaleInE1ELSP_1EEEEEENS4_6LayoutINS5_IJNSA_ILi2EEESB_SB_EEENS5_IJSB_NSA_ILi0EEESV_EEEEENS5_IJNS4_10UnderscoreESY_SY_EEEEENS4_13SM90_TMA_LOADENS4_14ComposedLayoutINS4_7SwizzleILi2ELi4ELi3EEENS4_18smem_ptr_flag_bitsILi8EEENSS_INS5_IJNSA_ILi8EEESG_EEENS5_IJSG_SB_EEEEEEEvNS4_8identityES11_S1B_vS1C_EENS_8epilogue10collective18CollectiveEpilogueINS1E_22Sm90TmaWarpSpecializedILi4ELi2ELi16ELb0ELb0EEEJSH_NS5_IJSF_NSA_ILi32EEEEEESI_SJ_SI_SJ_NS1E_6fusion15FusionCallbacksIS1I_NS1L_17LinCombPerRowBiasISI_fSI_SI_fLi16ELNS_15FloatRoundStyleE2EEESH_S1K_JEEES11_NS12_INS13_ILi1ELi4ELi3EEES16_NSS_INS5_IJS17_S1J_EEENS5_IJS1J_SB_EEEEEEENS4_39AutoVectorizingCopyWithAssumedAlignmentILi128EEENS4_14SM90_TMA_STOREES1V_S1X_NS4_9Copy_AtomIJNS4_17SM90_U32x4_STSM_NENS_6half_tEEEEvEEEvvEEEEvNT_6ParamsE --------------------------
	.section	.nv.info._ZN7cutlass13device_kernelINS_4gemm6kernel13GemmUniversalIN4cute5tupleIJiiiiEEENS1_10collective13CollectiveMmaINS1_37MainloopSm90TmaGmmaWarpSpecializedFP8ILi12ENS5_IJNS4_1CILi1EEESB_SB_EEENS1_35KernelTmaWarpSpecializedCooperativeEEENS5_IJNSA_ILi128EEESF_NSA_ILi64EEEEEENS_12float_e4m3_tENS5_IJlSB_lEEESI_SJ_NS4_8TiledMMAINS4_8MMA_AtomIJNS4_4SM904GMMA31MMA_64x128x32_F32E4M3E4M3_SS_TNILNSN_7ScaleInE1ELSP_1EEEEEENS4_6LayoutINS5_IJNSA_ILi2EEESB_SB_EEENS5_IJSB_NSA_ILi0EEESV_EEEEENS5_IJNS4_10UnderscoreESY_SY_EEEEENS4_13SM90_TMA_LOADENS4_14ComposedLayoutINS4_7SwizzleILi2ELi4ELi3EEENS4_18smem_ptr_flag_bitsILi8EEENSS_INS5_IJNSA_ILi8EEESG_EEENS5_IJSG_SB_EEEEEEEvNS4_8identityES11_S1B_vS1C_EENS_8epilogue10collective18CollectiveEpilogueINS1E_22Sm90TmaWarpSpecializedILi4ELi2ELi16ELb0ELb0EEEJSH_NS5_IJSF_NSA_ILi32EEEEEESI_SJ_SI_SJ_NS1E_6fusion15FusionCallbacksIS1I_NS1L_17LinCombPerRowBiasISI_fSI_SI_fLi16ELNS_15FloatRoundStyleE2EEESH_S1K_JEEES11_NS12_INS13_ILi1ELi4ELi3EEES16_NSS_INS5_IJS17_S1J_EEENS5_IJS1J_SB_EEEEEEENS4_39AutoVectorizingCopyWithAssumedAlignmentILi128EEENS4_14SM90_TMA_STOREES1V_S1X_NS4_9Copy_AtomIJNS4_17SM90_U32x4_STSM_NENS_6half_tEEEEvEEEvvEEEEvNT_6ParamsE,"",@"SHT_CUDA_INFO"
	.sectionflags	@""
	.align	4


	//----- nvinfo : EIATTR_CUDA_API_VERSION
	.align		4
        /*0000*/ 	.byte	0x04, 0x37
        /*0002*/ 	.short	(.L_22 - .L_21)
.L_21:
        /*0004*/ 	.word	0x00000082


	//----- nvinfo : EIATTR_KPARAM_INFO
	.align		4
.L_22:
        /*0008*/ 	.byte	0x04, 0x17
        /*000a*/ 	.short	(.L_24 - .L_23)
.L_23:
        /*000c*/ 	.word	0x00000000
        /*0010*/ 	.short	0x0000
        /*0012*/ 	.short	0x0070
        /*0014*/ 	.byte	0x00, 0xf0, 0x01, 0x1c


	//----- nvinfo : EIATTR_SPARSE_MMA_MASK
	.align		4
.L_24:
        /*0018*/ 	.byte	0x03, 0x50
        /*001a*/ 	.short	0x0000


	//----- nvinfo : EIATTR_MAXREG_COUNT
	.align		4
        /*001c*/ 	.byte	0x03, 0x1b
        /*001e*/ 	.short	0x00a8


	//----- nvinfo : EIATTR_NUM_BARRIERS
	.align		4
        /*0020*/ 	.byte	0x02, 0x4c
        /*0022*/ 	.byte	0x02
	.zero		1


	//----- nvinfo : EIATTR_EXTERNS
	.align		4
        /*0024*/ 	.byte	0x04, 0x0f
        /*0026*/ 	.short	(.L_26 - .L_25)


	//   ....[0]....
	.align		4
.L_25:
        /*0028*/ 	.word	index@(__assertfail)


	//----- nvinfo : EIATTR_MERCURY_ISA_VERSION
	.align		4
.L_26:
        /*002c*/ 	.byte	0x03, 0x5f
        /*002e*/ 	.short	0x0101


	//----- nvinfo : EIATTR_INT_WARP_WIDE_INSTR_OFFSETS
	.align		4
        /*0030*/ 	.byte	0x04, 0x31
        /*0032*/ 	.short	(.L_28 - .L_27)


	//   ....[0]....
.L_27:
        /*0034*/ 	.word	0x00000a00


	//   ....[1]....
        /*0038*/ 	.word	0x00000a10


	//   ....[2]....
        /*003c*/ 	.word	0x00000ab0


	//----- nvinfo : EIATTR_COOP_GROUP_MASK_REGIDS
	.align		4
.L_28:
        /*0040*/ 	.byte	0x04, 0x29
        /*0042*/ 	.short	(.L_30 - .L_29)


	//   ....[0]....
.L_29:
        /*0044*/ 	.word	0xffffffff


	//   ....[1]....
        /*0048*/ 	.word	0xffffffff


	//   ....[2]....
        /*004c*/ 	.word	0xffffffff


	//   ....[3]....
        /*0050*/ 	.word	0xffffffff


	//   ....[4]....
        /*0054*/ 	.word	0xffffffff


	//   ....[5]....
        /*0058*/ 	.word	0xffffffff


	//----- nvinfo : EIATTR_COOP_GROUP_INSTR_OFFSETS
	.align		4
.L_30:
        /*005c*/ 	.byte	0x04, 0x28
        /*005e*/ 	.short	(.L_32 - .L_31)


	//   ....[0]....
.L_31:
        /*0060*/ 	.word	0x00000070


	//   ....[1]....
        /*0064*/ 	.word	0x00000080


	//   ....[2]....
        /*0068*/ 	.word	0x00000430


	//   ....[3]....
        /*006c*/ 	.word	0x000006f0


	//   ....[4]....
        /*0070*/ 	.word	0x000008a0


	//   ....[5]....
        /*0074*/ 	.word	0x000015f0


	//----- nvinfo : EIATTR_REG_RECONFIG
	.align		4
.L_32:
        /*0078*/ 	.byte	0x01, 0x54
	.zero		2


	//----- nvinfo : EIATTR_SYSCALL_OFFSETS
	.align		4
        /*007c*/ 	.byte	0x04, 0x46
        /*007e*/ 	.short	(.L_34 - .L_33)


	//   ....[0]....
.L_33:
        /*0080*/ 	.word	0x00003360


	//   ....[1]....
        /*0084*/ 	.word	0x000034a0


	//----- nvinfo : EIATTR_MBARRIER_INSTR_OFFSETS
	.align		4
.L_34:
        /*0088*/ 	.byte	0x04, 0x39
        /*008a*/ 	.short	(.L_36 - .L_35)


	//   ....[0]....
.L_35:
        /*008c*/ 	.word	0x00000550
        /*0090*/ 	.word	0x000000ff
        /*0094*/ 	.word	0x00000000
        /*0098*/ 	.short	0x0100
        /*009a*/ 	.byte	0x08
	.zero		1


	//   ....[1]....
        /*009c*/ 	.word	0x00000560
        /*00a0*/ 	.word	0x000000ff
        /*00a4*/ 	.word	0x00000060
        /*00a8*/ 	.short	0x0100
        /*00aa*/ 	.byte	0x08
	.zero		1


	//   ....[2]....
        /*00ac*/ 	.word	0x00000570
        /*00b0*/ 	.word	0x000000ff
        /*00b4*/ 	.word	0x00000008
        /*00b8*/ 	.short	0x0100
        /*00ba*/ 	.byte	0x08
	.zero		1


	//   ....[3]....
        /*00bc*/ 	.word	0x00000580
        /*00c0*/ 	.word	0x000000ff
        /*00c4*/ 	.word	0x00000068
        /*00c8*/ 	.short	0x0100
        /*00ca*/ 	.byte	0x08
	.zero		1


	//   ....[4]....
        /*00cc*/ 	.word	0x00000590
        /*00d0*/ 	.word	0x000000ff
        /*00d4*/ 	.word	0x00000010
        /*00d8*/ 	.short	0x0100
        /*00da*/ 	.byte	0x08
	.zero		1


	//   ....[5]....
        /*00dc*/ 	.word	0x000005a0
        /*00e0*/ 	.word	0x000000ff
        /*00e4*/ 	.word	0x00000070
        /*00e8*/ 	.short	0x0100
        /*00ea*/ 	.byte	0x08
	.zero		1


	//   ....[6]....
        /*00ec*/ 	.word	0x000005b0
        /*00f0*/ 	.word	0x000000ff
        /*00f4*/ 	.word	0x00000018
        /*00f8*/ 	.short	0x0100
        /*00fa*/ 	.byte	0x08
	.zero		1


	//   ....[7]....
        /*00fc*/ 	.word	0x000005c0
        /*0100*/ 	.word	0x000000ff
        /*0104*/ 	.word	0x00000078
        /*0108*/ 	.short	0x0100
        /*010a*/ 	.byte	0x08
	.zero		1


	//   ....[8]....
        /*010c*/ 	.word	0x000005d0
        /*0110*/ 	.word	0x000000ff
        /*0114*/ 	.word	0x00000020
        /*0118*/ 	.short	0x0100
        /*011a*/ 	.byte	0x08
	.zero		1


	//   ....[9]....
        /*011c*/ 	.word	0x000005e0
        /*0120*/ 	.word	0x000000ff
        /*0124*/ 	.word	0x00000080
        /*0128*/ 	.short	0x0100
        /*012a*/ 	.byte	0x08
	.zero		1


	//   ....[10]....
        /*012c*/ 	.word	0x000005f0
        /*0130*/ 	.word	0x000000ff
        /*0134*/ 	.word	0x00000028
        /*0138*/ 	.short	0x0100
        /*013a*/ 	.byte	0x08
	.zero		1


	//   ....[11]....
        /*013c*/ 	.word	0x00000600
        /*0140*/ 	.word	0x000000ff
        /*0144*/ 	.word	0x00000088
        /*0148*/ 	.short	0x0100
        /*014a*/ 	.byte	0x08
	.zero		1


	//   ....[12]....
        /*014c*/ 	.word	0x00000610
        /*0150*/ 	.word	0x000000ff
        /*0154*/ 	.word	0x00000030
        /*0158*/ 	.short	0x0100
        /*015a*/ 	.byte	0x08
	.zero		1


	//   ....[13]....
        /*015c*/ 	.word	0x00000620
        /*0160*/ 	.word	0x000000ff
        /*0164*/ 	.word	0x00000090
        /*0168*/ 	.short	0x0100
        /*016a*/ 	.byte	0x08
	.zero		1


	//   ....[14]....
        /*016c*/ 	.word	0x00000630
        /*0170*/ 	.word	0x000000ff
        /*0174*/ 	.word	0x00000038
        /*0178*/ 	.short	0x0100
        /*017a*/ 	.byte	0x08
	.zero		1


	//   ....[15]....
        /*017c*/ 	.word	0x00000640
        /*0180*/ 	.word	0x000000ff
        /*0184*/ 	.word	0x00000098
        /*0188*/ 	.short	0x0100
        /*018a*/ 	.byte	0x08
	.zero		1


	//   ....[16]....
        /*018c*/ 	.word	0x00000650
        /*0190*/ 	.word	0x000000ff
        /*0194*/ 	.word	0x00000040
        /*0198*/ 	.short	0x0100
        /*019a*/ 	.byte	0x08
	.zero		1


	//   ....[17]....
        /*019c*/ 	.word	0x00000660
        /*01a0*/ 	.word	0x000000ff
        /*01a4*/ 	.word	0x000000a0
        /*01a8*/ 	.short	0x0100
        /*01aa*/ 	.byte	0x08
	.zero		1


	//   ....[18]....
        /*01ac*/ 	.word	0x00000670
        /*01b0*/ 	.word	0x000000ff
        /*01b4*/ 	.word	0x00000048
        /*01b8*/ 	.short	0x0100
        /*01ba*/ 	.byte	0x08
	.zero		1


	//   ....[19]....
        /*01bc*/ 	.word	0x00000680
        /*01c0*/ 	.word	0x000000ff
        /*01c4*/ 	.word	0x000000a8
        /*01c8*/ 	.short	0x0100
        /*01ca*/ 	.byte	0x08
	.zero		1


	//   ....[20]....
        /*01cc*/ 	.word	0x00000690
        /*01d0*/ 	.word	0x000000ff
        /*01d4*/ 	.word	0x00000050
        /*01d8*/ 	.short	0x0100
        /*01da*/ 	.byte	0x08
	.zero		1


	//   ....[21]....
        /*01dc*/ 	.word	0x000006a0
        /*01e0*/ 	.word	0x000000ff
        /*01e4*/ 	.word	0x000000b0
        /*01e8*/ 	.short	0x0100
        /*01ea*/ 	.byte	0x08
	.zero		1


	//   ....[22]....
        /*01ec*/ 	.word	0x000006b0
        /*01f0*/ 	.word	0x000000ff
        /*01f4*/ 	.word	0x00000058
        /*01f8*/ 	.short	0x0100
        /*01fa*/ 	.byte	0x08
	.zero		1


	//   ....[23]....
        /*01fc*/ 	.word	0x000006c0
        /*0200*/ 	.word	0x000000ff
        /*0204*/ 	.word	0x000000b8
        /*0208*/ 	.short	0x0100
        /*020a*/ 	.byte	0x08
	.zero		1


	//   ....[24]....
        /*020c*/ 	.word	0x00000810
        /*0210*/ 	.word	0x000000ff
        /*0214*/ 	.word	0x000000c0
        /*0218*/ 	.short	0x0100
        /*021a*/ 	.byte	0x08
	.zero		1


	//   ....[25]....
        /*021c*/ 	.word	0x00000820
        /*0220*/ 	.word	0x000000ff
        /*0224*/ 	.word	0x000000e0
        /*0228*/ 	.short	0x0100
        /*022a*/ 	.byte	0x08
	.zero		1


	//   ....[26]....
        /*022c*/ 	.word	0x00000830
        /*0230*/ 	.word	0x000000ff
        /*0234*/ 	.word	0x000000c8
        /*0238*/ 	.short	0x0100
        /*023a*/ 	.byte	0x08
	.zero		1


	//   ....[27]....
        /*023c*/ 	.word	0x00000840
        /*0240*/ 	.word	0x000000ff
        /*0244*/ 	.word	0x000000e8
        /*0248*/ 	.short	0x0100
        /*024a*/ 	.byte	0x08
	.zero		1


	//   ....[28]....
        /*024c*/ 	.word	0x00000850
        /*0250*/ 	.word	0x000000ff
        /*0254*/ 	.word	0x000000d0
        /*0258*/ 	.short	0x0100
        /*025a*/ 	.byte	0x08
	.zero		1


	//   ....[29]....
        /*025c*/ 	.word	0x00000860
        /*0260*/ 	.word	0x000000ff
        /*0264*/ 	.word	0x000000f0
        /*0268*/ 	.short	0x0100
        /*026a*/ 	.byte	0x08
	.zero		1


	//   ....[30]....
        /*026c*/ 	.word	0x00000870
        /*0270*/ 	.word	0x000000ff
        /*0274*/ 	.word	0x000000d8
        /*0278*/ 	.short	0x0100
        /*027a*/ 	.byte	0x08
	.zero		1


	//   ....[31]....
        /*027c*/ 	.word	0x00000880
        /*0280*/ 	.word	0x000000ff
        /*0284*/ 	.word	0x000000f8
        /*0288*/ 	.short	0x0100
        /*028a*/ 	.byte	0x08
	.zero		1


	//   ....[32]....
        /*028c*/ 	.word	0x00000b40
        /*0290*/ 	.word	0x000000ff
        /*0294*/ 	.word	0x00000100
        /*0298*/ 	.short	0x0100
        /*029a*/ 	.byte	0x08
	.zero		1


	//   ....[33]....
        /*029c*/ 	.word	0x00000b80
        /*02a0*/ 	.word	0x000000ff
        /*02a4*/ 	.word	0x00000108
        /*02a8*/ 	.short	0x0100
        /*02aa*/ 	.byte	0x08
	.zero		1


	//   ....[34]....
        /*02ac*/ 	.word	0x00001b20
        /*02b0*/ 	.word	0x000000ff
        /*02b4*/ 	.word	0x00000000
        /*02b8*/ 	.short	0x010a
        /*02ba*/ 	.byte	0x05
	.zero		1


	//   ....[35]....
        /*02bc*/ 	.word	0x00001b60
        /*02c0*/ 	.word	0x000000ff
        /*02c4*/ 	.word	0x00000000
        /*02c8*/ 	.short	0x010a
        /*02ca*/ 	.byte	0x05
	.zero		1


	//   ....[36]....
        /*02cc*/ 	.word	0x00002480
        /*02d0*/ 	.word	0x000000ff
        /*02d4*/ 	.word	0x00000000
        /*02d8*/ 	.short	0x010a
        /*02da*/ 	.byte	0x08
	.zero		1


	//   ....[37]....
        /*02dc*/ 	.word	0x000024c0
        /*02e0*/ 	.word	0x000000ff
        /*02e4*/ 	.word	0x00000000
        /*02e8*/ 	.short	0x010a
        /*02ea*/ 	.byte	0x08
	.zero		1


	//   ....[38]....
        /*02ec*/ 	.word	0x00002b00
        /*02f0*/ 	.word	0x000000ff
        /*02f4*/ 	.word	0x00000000
        /*02f8*/ 	.short	0x0101
        /*02fa*/ 	.byte	0x07
	.zero		1


	//   ....[39]....
        /*02fc*/ 	.word	0x00003130
        /*0300*/ 	.word	0x000000ff
        /*0304*/ 	.word	0x00000000
        /*0308*/ 	.short	0x0101
        /*030a*/ 	.byte	0x05
	.zero		1


	//   ....[40]....
        /*030c*/ 	.word	0x00003d90
        /*0310*/ 	.word	0x00000014
        /*0314*/ 	.word	0x000000c0
        /*0318*/ 	.short	0x010a
        /*031a*/ 	.byte	0x3f
	.zero		1


	//   ....[41]....
        /*031c*/ 	.word	0x000040b0
        /*0320*/ 	.word	0x0000000a
        /*0324*/ 	.word	0x00000000
        /*0328*/ 	.short	0x0101
        /*032a*/ 	.byte	0x3f
	.zero		1


	//   ....[42]....
        /*032c*/ 	.word	0x00004840
        /*0330*/ 	.word	0x00000015
        /*0334*/ 	.word	0x000000c0
        /*0338*/ 	.short	0x010a
        /*033a*/ 	.byte	0x3f
	.zero		1


	//   ....[43]....
        /*033c*/ 	.word	0x00004a80
        /*0340*/ 	.word	0x0000000d
        /*0344*/ 	.word	0x00000000
        /*0348*/ 	.short	0x0101
        /*034a*/ 	.byte	0x3f
	.zero		1


	//   ....[44]....
        /*034c*/ 	.word	0x00005110
        /*0350*/ 	.word	0x0000000f
        /*0354*/ 	.word	0x000000c0
        /*0358*/ 	.short	0x010a
        /*035a*/ 	.byte	0x3f
	.zero		1


	//   ....[45]....
        /*035c*/ 	.word	0x00005350
        /*0360*/ 	.word	0x0000000d
        /*0364*/ 	.word	0x00000000
        /*0368*/ 	.short	0x0101
        /*036a*/ 	.byte	0x3f
	.zero		1


	//   ....[46]....
        /*036c*/ 	.word	0x000059e0
        /*0370*/ 	.word	0x0000000e
        /*0374*/ 	.word	0x000000c0
        /*0378*/ 	.short	0x010a
        /*037a*/ 	.byte	0x3f
	.zero		1


	//   ....[47]....
        /*037c*/ 	.word	0x00005c20
        /*0380*/ 	.word	0x0000000c
        /*0384*/ 	.word	0x00000000
        /*0388*/ 	.short	0x0101
        /*038a*/ 	.byte	0x3f
	.zero		1


	//   ....[48]....
        /*038c*/ 	.word	0x00006fc0
        /*0390*/ 	.word	0x000000ff
        /*0394*/ 	.word	0x00000108
        /*0398*/ 	.short	0x010a
        /*039a*/ 	.byte	0x04
	.zero		1


	//   ....[49]....
        /*039c*/ 	.word	0x000073c0
        /*03a0*/ 	.word	0x000000ff
        /*03a4*/ 	.word	0x000000e0
        /*03a8*/ 	.short	0x010a
        /*03aa*/ 	.byte	0x04
	.zero		1


	//   ....[50]....
        /*03ac*/ 	.word	0x000074b0
        /*03b0*/ 	.word	0x000000ff
        /*03b4*/ 	.word	0x000000c0
        /*03b8*/ 	.short	0x010b
        /*03ba*/ 	.byte	0x04
	.zero		1


	//   ....[51]....
        /*03bc*/ 	.word	0x00007510
        /*03c0*/ 	.word	0x000000ff
        /*03c4*/ 	.word	0x00000000
        /*03c8*/ 	.short	0x0101
        /*03ca*/ 	.byte	0x05
	.zero		1


	//   ....[52]....
        /*03cc*/ 	.word	0x00007540
        /*03d0*/ 	.word	0x000000ff
        /*03d4*/ 	.word	0x000000e8
        /*03d8*/ 	.short	0x010a
        /*03da*/ 	.byte	0x04
	.zero		1


	//   ....[53]....
        /*03dc*/ 	.word	0x00007650
        /*03e0*/ 	.word	0x000000ff
        /*03e4*/ 	.word	0x000000c8
        /*03e8*/ 	.short	0x010b
        /*03ea*/ 	.byte	0x04
	.zero		1


	//   ....[54]....
        /*03ec*/ 	.word	0x000076b0
        /*03f0*/ 	.word	0x000000ff
        /*03f4*/ 	.word	0x00000000
        /*03f8*/ 	.short	0x0101
        /*03fa*/ 	.byte	0x05
	.zero		1


	//   ....[55]....
        /*03fc*/ 	.word	0x000076e0
        /*0400*/ 	.word	0x000000ff
        /*0404*/ 	.word	0x000000f0
        /*0408*/ 	.short	0x010a
        /*040a*/ 	.byte	0x04
	.zero		1


	//   ....[56]....
        /*040c*/ 	.word	0x000077f0
        /*0410*/ 	.word	0x000000ff
        /*0414*/ 	.word	0x000000d0
        /*0418*/ 	.short	0x010b
        /*041a*/ 	.byte	0x04
	.zero		1


	//   ....[57]....
        /*041c*/ 	.word	0x00007850
        /*0420*/ 	.word	0x000000ff
        /*0424*/ 	.word	0x00000000
        /*0428*/ 	.short	0x0101
        /*042a*/ 	.byte	0x05
	.zero		1


	//   ....[58]....
        /*042c*/ 	.word	0x00007880
        /*0430*/ 	.word	0x000000ff
        /*0434*/ 	.word	0x000000f8
        /*0438*/ 	.short	0x010a
        /*043a*/ 	.byte	0x04
	.zero		1


	//   ....[59]....
        /*043c*/ 	.word	0x00007990
        /*0440*/ 	.word	0x000000ff
        /*0444*/ 	.word	0x000000d8
        /*0448*/ 	.short	0x010b
        /*044a*/ 	.byte	0x04
	.zero		1


	//   ....[60]....
        /*044c*/ 	.word	0x00007a80
        /*0450*/ 	.word	0x000000ff
        /*0454*/ 	.word	0x00000000
        /*0458*/ 	.short	0x0101
        /*045a*/ 	.byte	0x04
	.zero		1


	//   ....[61]....
        /*045c*/ 	.word	0x000080d0
        /*0460*/ 	.word	0x00000005
        /*0464*/ 	.word	0x000000e0
        /*0468*/ 	.short	0x010a
        /*046a*/ 	.byte	0x3f
	.zero		1


	//   ....[62]....
        /*046c*/ 	.word	0x00008110
        /*0470*/ 	.word	0x00000005
        /*0474*/ 	.word	0x000000e8
        /*0478*/ 	.short	0x010a
        /*047a*/ 	.byte	0x3f
	.zero		1


	//   ....[63]....
        /*047c*/ 	.word	0x00008150
        /*0480*/ 	.word	0x00000005
        /*0484*/ 	.word	0x000000f0
        /*0488*/ 	.short	0x010a
        /*048a*/ 	.byte	0x3f
	.zero		1


	//   ....[64]....
        /*048c*/ 	.word	0x000081a0
        /*0490*/ 	.word	0x00000005
        /*0494*/ 	.word	0x000000f8
        /*0498*/ 	.short	0x010a
        /*049a*/ 	.byte	0x3f
	.zero		1


	//   ....[65]....
        /*049c*/ 	.word	0x000084d0
        /*04a0*/ 	.word	0x0000000f
        /*04a4*/ 	.word	0x00000060
        /*04a8*/ 	.short	0x010a
        /*04aa*/ 	.byte	0x3f
	.zero		1


	//   ....[66]....
        /*04ac*/ 	.word	0x00008830
        /*04b0*/ 	.word	0x00000006
        /*04b4*/ 	.word	0x00000108
        /*04b8*/ 	.short	0x0101
        /*04ba*/ 	.byte	0x3f
	.zero		1


	//   ....[67]....
        /*04bc*/ 	.word	0x00008f70
        /*04c0*/ 	.word	0x00000007
        /*04c4*/ 	.word	0x00000000
        /*04c8*/ 	.short	0x010a
        /*04ca*/ 	.byte	0x3f
	.zero		1


	//   ....[68]....
        /*04cc*/ 	.word	0x00008ff0
        /*04d0*/ 	.word	0x00000009
        /*04d4*/ 	.word	0x00000000
        /*04d8*/ 	.short	0x010a
        /*04da*/ 	.byte	0x3f
	.zero		1


	//   ....[69]....
        /*04dc*/ 	.word	0x00009080
        /*04e0*/ 	.word	0x00000006
        /*04e4*/ 	.word	0x00000000
        /*04e8*/ 	.short	0x010a
        /*04ea*/ 	.byte	0x3f
	.zero		1


	//   ....[70]....
        /*04ec*/ 	.word	0x00009110
        /*04f0*/ 	.word	0x00000009
        /*04f4*/ 	.word	0x00000000
        /*04f8*/ 	.short	0x010a
        /*04fa*/ 	.byte	0x3f
	.zero		1


	//   ....[71]....
        /*04fc*/ 	.word	0x000091a0
        /*0500*/ 	.word	0x00000006
        /*0504*/ 	.word	0x00000000
        /*0508*/ 	.short	0x010a
        /*050a*/ 	.byte	0x3f
	.zero		1


	//   ....[72]....
        /*050c*/ 	.word	0x00009230
        /*0510*/ 	.word	0x00000009
        /*0514*/ 	.word	0x00000000
        /*0518*/ 	.short	0x010a
        /*051a*/ 	.byte	0x3f
	.zero		1


	//   ....[73]....
        /*051c*/ 	.word	0x000092c0
        /*0520*/ 	.word	0x00000006
        /*0524*/ 	.word	0x00000000
        /*0528*/ 	.short	0x010a
        /*052a*/ 	.byte	0x3f
	.zero		1


	//   ....[74]....
        /*052c*/ 	.word	0x00009350
        /*0530*/ 	.word	0x00000009
        /*0534*/ 	.word	0x00000000
        /*0538*/ 	.short	0x010a
        /*053a*/ 	.byte	0x3f
	.zero		1


	//   ....[75]....
        /*053c*/ 	.word	0x000093e0
        /*0540*/ 	.word	0x00000006
        /*0544*/ 	.word	0x00000000
        /*0548*/ 	.short	0x010a
        /*054a*/ 	.byte	0x3f
	.zero		1


	//   ....[76]....
        /*054c*/ 	.word	0x00009470
        /*0550*/ 	.word	0x00000009
        /*0554*/ 	.word	0x00000000
        /*0558*/ 	.short	0x010a
        /*055a*/ 	.byte	0x3f
	.zero		1


	//   ....[77]....
        /*055c*/ 	.word	0x00009500
        /*0560*/ 	.word	0x00000006
        /*0564*/ 	.word	0x00000000
        /*0568*/ 	.short	0x010a
        /*056a*/ 	.byte	0x3f
	.zero		1


	//   ....[78]....
        /*056c*/ 	.word	0x00009590
        /*0570*/ 	.word	0x00000003
        /*0574*/ 	.word	0x00000000
        /*0578*/ 	.short	0x010a
        /*057a*/ 	.byte	0x3f
	.zero		1


	//   ....[79]....
        /*057c*/ 	.word	0x00009600
        /*0580*/ 	.word	0x00000003
        /*0584*/ 	.word	0x00000000
        /*0588*/ 	.short	0x010a
        /*058a*/ 	.byte	0x3f
	.zero		1


	//   ....[80]....
        /*058c*/ 	.word	0x00009660
        /*0590*/ 	.word	0x00000004
        /*0594*/ 	.word	0x00000000
        /*0598*/ 	.short	0x010a
        /*059a*/ 	.byte	0x3f
	.zero		1


	//   ....[81]....
        /*059c*/ 	.word	0x000096b0
        /*05a0*/ 	.word	0x00000014
        /*05a4*/ 	.word	0x000000c0
        /*05a8*/ 	.short	0x010a
        /*05aa*/ 	.byte	0x3f
	.zero		1


	//   ....[82]....
        /*05ac*/ 	.word	0x00009700
        /*05b0*/ 	.word	0x00000015
        /*05b4*/ 	.word	0x000000c0
        /*05b8*/ 	.short	0x010a
        /*05ba*/ 	.byte	0x3f
	.zero		1


	//   ....[83]....
        /*05bc*/ 	.word	0x00009750
        /*05c0*/ 	.word	0x0000000f
        /*05c4*/ 	.word	0x000000c0
        /*05c8*/ 	.short	0x010a
        /*05ca*/ 	.byte	0x3f
	.zero		1


	//   ....[84]....
        /*05cc*/ 	.word	0x000097a0
        /*05d0*/ 	.word	0x0000000e
        /*05d4*/ 	.word	0x000000c0
        /*05d8*/ 	.short	0x010a
        /*05da*/ 	.byte	0x3f
	.zero		1


	//   ....[85]....
        /*05dc*/ 	.word	0x00009800
        /*05e0*/ 	.word	0x00000006
        /*05e4*/ 	.word	0x00000108
        /*05e8*/ 	.short	0x010a
        /*05ea*/ 	.byte	0x3f
	.zero		1


	//   ....[86]....
        /*05ec*/ 	.word	0x00009860
        /*05f0*/ 	.word	0x00000005
        /*05f4*/ 	.word	0x000000e0
        /*05f8*/ 	.short	0x010a
        /*05fa*/ 	.byte	0x3f
	.zero		1


	//   ....[87]....
        /*05fc*/ 	.word	0x000098c0
        /*0600*/ 	.word	0x00000005
        /*0604*/ 	.word	0x000000e8
        /*0608*/ 	.short	0x010a
        /*060a*/ 	.byte	0x3f
	.zero		1


	//   ....[88]....
        /*060c*/ 	.word	0x00009920
        /*0610*/ 	.word	0x00000005
        /*0614*/ 	.word	0x000000f0
        /*0618*/ 	.short	0x010a
        /*061a*/ 	.byte	0x3f
	.zero		1


	//   ....[89]....
        /*061c*/ 	.word	0x00009980
        /*0620*/ 	.word	0x00000005
        /*0624*/ 	.word	0x000000f8
        /*0628*/ 	.short	0x010a
        /*062a*/ 	.byte	0x3f
	.zero		1


	//   ....[90]....
        /*062c*/ 	.word	0x000099d0
        /*0630*/ 	.word	0x00000005
        /*0634*/ 	.word	0x000000e0
        /*0638*/ 	.short	0x010a
        /*063a*/ 	.byte	0x3f
	.zero		1


	//   ....[91]....
        /*063c*/ 	.word	0x00009a20
        /*0640*/ 	.word	0x00000005
        /*0644*/ 	.word	0x000000e8
        /*0648*/ 	.short	0x010a
        /*064a*/ 	.byte	0x3f
	.zero		1


	//   ....[92]....
        /*064c*/ 	.word	0x00009a70
        /*0650*/ 	.word	0x00000005
        /*0654*/ 	.word	0x000000f0
        /*0658*/ 	.short	0x010a
        /*065a*/ 	.byte	0x3f
	.zero		1


	//   ....[93]....
        /*065c*/ 	.word	0x00009b40
        /*0660*/ 	.word	0x0000000f
        /*0664*/ 	.word	0x00000060
        /*0668*/ 	.short	0x010a
        /*066a*/ 	.byte	0x3f
	.zero		1


	//   ....[94]....
        /*066c*/ 	.word	0x00009c10
        /*0670*/ 	.word	0x00000007
        /*0674*/ 	.word	0x00000000
        /*0678*/ 	.short	0x010a
        /*067a*/ 	.byte	0x3f
	.zero		1


	//   ....[95]....
        /*067c*/ 	.word	0x00009c60
        /*0680*/ 	.word	0x00000009
        /*0684*/ 	.word	0x00000000
        /*0688*/ 	.short	0x010a
        /*068a*/ 	.byte	0x3f
	.zero		1


	//   ....[96]....
        /*068c*/ 	.word	0x00009cb0
        /*0690*/ 	.word	0x00000006
        /*0694*/ 	.word	0x00000000
        /*0698*/ 	.short	0x010a
        /*069a*/ 	.byte	0x3f
	.zero		1


	//   ....[97]....
        /*069c*/ 	.word	0x00009d00
        /*06a0*/ 	.word	0x00000009
        /*06a4*/ 	.word	0x00000000
        /*06a8*/ 	.short	0x010a
        /*06aa*/ 	.byte	0x3f
	.zero		1


	//   ....[98]....
        /*06ac*/ 	.word	0x00009d50
        /*06b0*/ 	.word	0x00000006
        /*06b4*/ 	.word	0x00000000
        /*06b8*/ 	.short	0x010a
        /*06ba*/ 	.byte	0x3f
	.zero		1


	//   ....[99]....
        /*06bc*/ 	.word	0x00009da0
        /*06c0*/ 	.word	0x00000009
        /*06c4*/ 	.word	0x00000000
        /*06c8*/ 	.short	0x010a
        /*06ca*/ 	.byte	0x3f
	.zero		1


	//   ....[100]....
        /*06cc*/ 	.word	0x00009df0
        /*06d0*/ 	.word	0x00000006
        /*06d4*/ 	.word	0x00000000
        /*06d8*/ 	.short	0x010a
        /*06da*/ 	.byte	0x3f
	.zero		1


	//   ....[101]....
        /*06dc*/ 	.word	0x00009e40
        /*06e0*/ 	.word	0x00000009
        /*06e4*/ 	.word	0x00000000
        /*06e8*/ 	.short	0x010a
        /*06ea*/ 	.byte	0x3f
	.zero		1


	//   ....[102]....
        /*06ec*/ 	.word	0x00009e90
        /*06f0*/ 	.word	0x00000006
        /*06f4*/ 	.word	0x00000000
        /*06f8*/ 	.short	0x010a
        /*06fa*/ 	.byte	0x3f
	.zero		1


	//   ....[103]....
        /*06fc*/ 	.word	0x00009ee0
        /*0700*/ 	.word	0x00000009
        /*0704*/ 	.word	0x00000000
        /*0708*/ 	.short	0x010a
        /*070a*/ 	.byte	0x3f
	.zero		1


	//   ....[104]....
        /*070c*/ 	.word	0x00009f30
        /*0710*/ 	.word	0x00000006
        /*0714*/ 	.word	0x00000000
        /*0718*/ 	.short	0x010a
        /*071a*/ 	.byte	0x3f
	.zero		1


	//----- nvinfo : EIATTR_NUM_MBARRIERS
	.align		4
.L_36:
        /*071c*/ 	.byte	0x03, 0x38
        /*071e*/ 	.short	0x0022


	//----- nvinfo : EIATTR_EXIT_INSTR_OFFSETS
	.align		4
        /*0720*/ 	.byte	0x04, 0x1c
        /*0722*/ 	.short	(.L_38 - .L_37)


	//   ....[0]....
.L_37:
        /*0724*/ 	.word	0x00000c20


	//   ....[1]....
        /*0728*/ 	.word	0x00001440


	//   ....[2]....
        /*072c*/ 	.word	0x000068e0


	//   ....[3]....
        /*0730*/ 	.word	0x00006f00


	//   ....[4]....
        /*0734*/ 	.word	0x00006f50


	//   ....[5]....
        /*0738*/ 	.word	0x000081f0


	//   ....[6]....
        /*073c*/ 	.word	0x000095e0


	//----- nvinfo : EIATTR_MAX_THREADS
	.align		4
.L_38:
        /*0740*/ 	.byte	0x04, 0x05
        /*0742*/ 	.short	(.L_40 - .L_39)
.L_39:
        /*0744*/ 	.word	0x00000180
        /*0748*/ 	.word	0x00000001
        /*074c*/ 	.word	0x00000001


	//----- nvinfo : EIATTR_CRS_STACK_SIZE
	.align		4
.L_40:
        /*0750*/ 	.byte	0x04, 0x1e
        /*0752*/ 	.short	(.L_42 - .L_41)
.L_41:
        /*0754*/ 	.word	0x00000000


	//----- nvinfo : EIATTR_CBANK_PARAM_SIZE
	.align		4
.L_42:
        /*0758*/ 	.byte	0x03, 0x19
        /*075a*/ 	.short	0x0770


	//----- nvinfo : EIATTR_PARAM_CBANK
	.align		4
        /*075c*/ 	.byte	0x04, 0x0a
        /*075e*/ 	.short	(.L_44 - .L_43)
	.align		4
.L_43:
        /*0760*/ 	.word	index@(.nv.constant0._ZN7cutlass13device_kernelINS_4gemm6kernel13GemmUniversalIN4cute5tupleIJiiiiEEENS1_10collective13CollectiveMmaINS1_37MainloopSm90TmaGmmaWarpSpecializedFP8ILi12ENS5_IJNS4_1CILi1EEESB_SB_EEENS1_35KernelTmaWarpSpecializedCooperativeEEENS5_IJNSA_ILi128EEESF_NSA_ILi64EEEEEENS_12float_e4m3_tENS5_IJlSB_lEEESI_SJ_NS4_8TiledMMAINS4_8MMA_AtomIJNS4_4SM904GMMA31MMA_64x128x32_F32E4M3E4M3_SS_TNILNSN_7ScaleInE1ELSP_1EEEEEENS4_6LayoutINS5_IJNSA_ILi2EEESB_SB_EEENS5_IJSB_NSA_ILi0EEESV_EEEEENS5_IJNS4_10UnderscoreESY_SY_EEEEENS4_13SM90_TMA_LOADENS4_14ComposedLayoutINS4_7SwizzleILi2ELi4ELi3EEENS4_18smem_ptr_flag_bitsILi8EEENSS_INS5_IJNSA_ILi8EEESG_EEENS5_IJSG_SB_EEEEEEEvNS4_8identityES11_S1B_vS1C_EENS_8epilogue10collective18CollectiveEpilogueINS1E_22Sm90TmaWarpSpecializedILi4ELi2ELi16ELb0ELb0EEEJSH_NS5_IJSF_NSA_ILi32EEEEEESI_SJ_SI_SJ_NS1E_6fusion15FusionCallbacksIS1I_NS1L_17LinCombPerRowBiasISI_fSI_SI_fLi16ELNS_15FloatRoundStyleE2EEESH_S1K_JEEES11_NS12_INS13_ILi1ELi4ELi3EEES16_NSS_INS5_IJS17_S1J_EEENS5_IJS1J_SB_EEEEEEENS4_39AutoVectorizingCopyWithAssumedAlignmentILi128EEENS4_14SM90_TMA_STOREES1V_S1X_NS4_9Copy_AtomIJNS4_17SM90_U32x4_STSM_NENS_6half_tEEEEvEEEvvEEEEvNT_6ParamsE)
        /*0764*/ 	.short	0x0210
        /*0766*/ 	.short	0x0770


	//----- nvinfo : EIATTR_SW_WAR
	.align		4
.L_44:
        /*0768*/ 	.byte	0x04, 0x36
        /*076a*/ 	.short	(.L_46 - .L_45)
.L_45:
        /*076c*/ 	.word	0x00000008
.L_46:


//--------------------- .nv.callgraph             --------------------------
	.section	.nv.callgraph,"",@"SHT_CUDA_CALLGRAPH"
	.align	4
	.sectionentsize	8
	.align		4
        /*0000*/ 	.word	0x00000000
	.align		4
        /*0004*/ 	.word	0xffffffff
	.align		4
        /*0008*/ 	.word	index@(_ZN7cutlass13device_kernelINS_4gemm6kernel13GemmUniversalIN4cute5tupleIJiiiiEEENS1_10collective13CollectiveMmaINS1_37MainloopSm90TmaGmmaWarpSpecializedFP8ILi12ENS5_IJNS4_1CILi1EEESB_SB_EEENS1_35KernelTmaWarpSpecializedCooperativeEEENS5_IJNSA_ILi128EEESF_NSA_ILi64EEEEEENS_12float_e4m3_tENS5_IJlSB_lEEESI_SJ_NS4_8TiledMMAINS4_8MMA_AtomIJNS4_4SM904GMMA31MMA_64x128x32_F32E4M3E4M3_SS_TNILNSN_7ScaleInE1ELSP_1EEEEEENS4_6LayoutINS5_IJNSA_ILi2EEESB_SB_EEENS5_IJSB_NSA_ILi0EEESV_EEEEENS5_IJNS4_10UnderscoreESY_SY_EEEEENS4_13SM90_TMA_LOADENS4_14ComposedLayoutINS4_7SwizzleILi2ELi4ELi3EEENS4_18smem_ptr_flag_bitsILi8EEENSS_INS5_IJNSA_ILi8EEESG_EEENS5_IJSG_SB_EEEEEEEvNS4_8identityES11_S1B_vS1C_EENS_8epilogue10collective18CollectiveEpilogueINS1E_22Sm90TmaWarpSpecializedILi4ELi2ELi16ELb0ELb0EEEJSH_NS5_IJSF_NSA_ILi32EEEEEESI_SJ_SI_SJ_NS1E_6fusion15FusionCallbacksIS1I_NS1L_17LinCombPerRowBiasISI_fSI_SI_fLi16ELNS_15FloatRoundStyleE2EEESH_S1K_JEEES11_NS12_INS13_ILi1ELi4ELi3EEES16_NSS_INS5_IJS17_S1J_EEENS5_IJS1J_SB_EEEEEEENS4_39AutoVectorizingCopyWithAssumedAlignmentILi128EEENS4_14SM90_TMA_STOREES1V_S1X_NS4_9Copy_AtomIJNS4_17SM90_U32x4_STSM_NENS_6half_tEEEEvEEEvvEEEEvNT_6ParamsE)
	.align		4
        /*000c*/ 	.word	index@(__assertfail)
	.align		4
        /*0010*/ 	.word	0x00000000
	.align		4
        /*0014*/ 	.word	0xfffffffe
	.align		4
        /*0018*/ 	.word	0x00000000
	.align		4
        /*001c*/ 	.word	0xfffffffd
	.align		4
        /*0020*/ 	.word	0x00000000
	.align		4
        /*0024*/ 	.word	0xfffffffc


//--------------------- .nv.constant4             --------------------------
	.section	.nv.constant4,"a",@progbits
	.align	8
	.align		8
.nv.constant4:
        /*0000*/ 	.dword	__assertfail
	.align		8
        /*0008*/ 	.dword	__unnamed_1
	.align		8
        /*0010*/ 	.dword	__unnamed_2
	.align		8
        /*0018*/ 	.dword	_ZN39_INTERNAL_dd379519_4_k_cu_cd308ad8_37004cuda3std3__45__cpo5beginE
	.align		8
        /*0020*/ 	.dword	_ZN39_INTERNAL_dd379519_4_k_cu_cd308ad8_37004cuda3std3__45__cpo3endE
	.align		8
        /*0028*/ 	.dword	_ZN39_INTERNAL_dd379519_4_k_cu_cd308ad8_37004cuda3std3__45__cpo6cbeginE
	.align		8
        /*0030*/ 	.dword	_ZN39_INTERNAL_dd379519_4_k_cu_cd308ad8_37004cuda3std3__45__cpo4cendE
	.align		8
        /*0038*/ 	.dword	_ZN39_INTERNAL_dd379519_4_k_cu_cd308ad8_37004cuda3std3__441_GLOBAL__N__dd379519_4_k_cu_cd308ad8_37006ignoreE
	.align		8
        /*0040*/ 	.dword	_ZN39_INTERNAL_dd379519_4_k_cu_cd308ad8_37004cuda3std3__419piecewise_constructE
	.align		8
        /*0048*/ 	.dword	_ZN39_INTERNAL_dd379519_4_k_cu_cd308ad8_37004cuda3std3__48in_placeE
	.align		8
        /*0050*/ 	.dword	_ZN39_INTERNAL_dd379519_4_k_cu_cd308ad8_37004cuda3std6ranges3__45__cpo4swapE
	.align		8
        /*0058*/ 	.dword	_ZN39_INTERNAL_dd379519_4_k_cu_cd308ad8_37004cuda3std6ranges3__45__cpo9iter_moveE
	.align		8
        /*0060*/ 	.dword	_ZN39_INTERNAL_dd379519_4_k_cu_cd308ad8_37004cute7productE
	.align		8
        /*0068*/ 	.dword	_ZN39_INTERNAL_dd379519_4_k_cu_cd308ad8_37004cute1_E
	.align		8
        /*0070*/ 	.dword	$str$24
	.align		8
        /*0078*/ 	.dword	$str$25


//--------------------- .text._ZN7cutlass13device_kernelINS_4gemm6kernel13GemmUniversalIN4cute5tupleIJiiiiEEENS1_10collective13CollectiveMmaINS1_37MainloopSm90TmaGmmaWarpSpecializedFP8ILi12ENS5_IJNS4_1CILi1EEESB_SB_EEENS1_35KernelTmaWarpSpecializedCooperativeEEENS5_IJNSA_ILi128EEESF_NSA_ILi64EEEEEENS_12float_e4m3_tENS5_IJlSB_lEEESI_SJ_NS4_8TiledMMAINS4_8MMA_AtomIJNS4_4SM904GMMA31MMA_64x128x32_F32E4M3E4M3_SS_TNILNSN_7ScaleInE1ELSP_1EEEEEENS4_6LayoutINS5_IJNSA_ILi2EEESB_SB_EEENS5_IJSB_NSA_ILi0EEESV_EEEEENS5_IJNS4_10UnderscoreESY_SY_EEEEENS4_13SM90_TMA_LOADENS4_14ComposedLayoutINS4_7SwizzleILi2ELi4ELi3EEENS4_18smem_ptr_flag_bitsILi8EEENSS_INS5_IJNSA_ILi8EEESG_EEENS5_IJSG_SB_EEEEEEEvNS4_8identityES11_S1B_vS1C_EENS_8epilogue10collective18CollectiveEpilogueINS1E_22Sm90TmaWarpSpecializedILi4ELi2ELi16ELb0ELb0EEEJSH_NS5_IJSF_NSA_ILi32EEEEEESI_SJ_SI_SJ_NS1E_6fusion15FusionCallbacksIS1I_NS1L_17LinCombPerRowBiasISI_fSI_SI_fLi16ELNS_15FloatRoundStyleE2EEESH_S1K_JEEES11_NS12_INS13_ILi1ELi4ELi3EEES16_NSS_INS5_IJS17_S1J_EEENS5_IJS1J_SB_EEEEEEENS4_39AutoVectorizingCopyWithAssumedAlignmentILi128EEENS4_14SM90_TMA_STOREES1V_S1X_NS4_9Copy_AtomIJNS4_17SM90_U32x4_STSM_NENS_6half_tEEEEvEEEvvEEEEvNT_6ParamsE --------------------------
	.section	.text._ZN7cutlass13device_kernelINS_4gemm6kernel13GemmUniversalIN4cute5tupleIJiiiiEEENS1_10collective13CollectiveMmaINS1_37MainloopSm90TmaGmmaWarpSpecializedFP8ILi12ENS5_IJNS4_1CILi1EEESB_SB_EEENS1_35KernelTmaWarpSpecializedCooperativeEEENS5_IJNSA_ILi128EEESF_NSA_ILi64EEEEEENS_12float_e4m3_tENS5_IJlSB_lEEESI_SJ_NS4_8TiledMMAINS4_8MMA_AtomIJNS4_4SM904GMMA31MMA_64x128x32_F32E4M3E4M3_SS_TNILNSN_7ScaleInE1ELSP_1EEEEEENS4_6LayoutINS5_IJNSA_ILi2EEESB_SB_EEENS5_IJSB_NSA_ILi0EEESV_EEEEENS5_IJNS4_10UnderscoreESY_SY_EEEEENS4_13SM90_TMA_LOADENS4_14ComposedLayoutINS4_7SwizzleILi2ELi4ELi3EEENS4_18smem_ptr_flag_bitsILi8EEENSS_INS5_IJNSA_ILi8EEESG_EEENS5_IJSG_SB_EEEEEEEvNS4_8identityES11_S1B_vS1C_EENS_8epilogue10collective18CollectiveEpilogueINS1E_22Sm90TmaWarpSpecializedILi4ELi2ELi16ELb0ELb0EEEJSH_NS5_IJSF_NSA_ILi32EEEEEESI_SJ_SI_SJ_NS1E_6fusion15FusionCallbacksIS1I_NS1L_17LinCombPerRowBiasISI_fSI_SI_fLi16ELNS_15FloatRoundStyleE2EEESH_S1K_JEEES11_NS12_INS13_ILi1ELi4ELi3EEES16_NSS_INS5_IJS17_S1J_EEENS5_IJS1J_SB_EEEEEEENS4_39AutoVectorizingCopyWithAssumedAlignmentILi128EEENS4_14SM90_TMA_STOREES1V_S1X_NS4_9Copy_AtomIJNS4_17SM90_U32x4_STSM_NENS_6half_tEEEEvEEEvvEEEEvNT_6ParamsE,"ax",@progbits
	.align	128
.text._ZN7cutlass13device_kernelINS_4gemm6kernel13GemmUniversalIN4cute5tupleIJiiiiEEENS1_10collective13CollectiveMmaINS1_37MainloopSm90TmaGmmaWarpSpecializedFP8ILi12ENS5_IJNS4_1CILi1EEESB_SB_EEENS1_35KernelTmaWarpSpecializedCooperativeEEENS5_IJNSA_ILi128EEESF_NSA_ILi64EEEEEENS_12float_e4m3_tENS5_IJlSB_lEEESI_SJ_NS4_8TiledMMAINS4_8MMA_AtomIJNS4_4SM904GMMA31MMA_64x128x32_F32E4M3E4M3_SS_TNILNSN_7ScaleInE1ELSP_1EEEEEENS4_6LayoutINS5_IJNSA_ILi2EEESB_SB_EEENS5_IJSB_NSA_ILi0EEESV_EEEEENS5_IJNS4_10UnderscoreESY_SY_EEEEENS4_13SM90_TMA_LOADENS4_14ComposedLayoutINS4_7SwizzleILi2ELi4ELi3EEENS4_18smem_ptr_flag_bitsILi8EEENSS_INS5_IJNSA_ILi8EEESG_EEENS5_IJSG_SB_EEEEEEEvNS4_8identityES11_S1B_vS1C_EENS_8epilogue10collective18CollectiveEpilogueINS1E_22Sm90TmaWarpSpecializedILi4ELi2ELi16ELb0ELb0EEEJSH_NS5_IJSF_NSA_ILi32EEEEEESI_SJ_SI_SJ_NS1E_6fusion15FusionCallbacksIS1I_NS1L_17LinCombPerRowBiasISI_fSI_SI_fLi16ELNS_15FloatRoundStyleE2EEESH_S1K_JEEES11_NS12_INS13_ILi1ELi4ELi3EEES16_NSS_INS5_IJS17_S1J_EEENS5_IJS1J_SB_EEEEEEENS4_39AutoVectorizingCopyWithAssumedAlignmentILi128EEENS4_14SM90_TMA_STOREES1V_S1X_NS4_9Copy_AtomIJNS4_17SM90_U32x4_STSM_NENS_6half_tEEEEvEEEvvEEEEvNT_6ParamsE:
        .type           _ZN7cutlass13device_kernelINS_4gemm6kernel13GemmUniversalIN4cute5tupleIJiiiiEEENS1_10collective13CollectiveMmaINS1_37MainloopSm90TmaGmmaWarpSpecializedFP8ILi12ENS5_IJNS4_1CILi1EEESB_SB_EEENS1_35KernelTmaWarpSpecializedCooperativeEEENS5_IJNSA_ILi128EEESF_NSA_ILi64EEEEEENS_12float_e4m3_tENS5_IJlSB_lEEESI_SJ_NS4_8TiledMMAINS4_8MMA_AtomIJNS4_4SM904GMMA31MMA_64x128x32_F32E4M3E4M3_SS_TNILNSN_7ScaleInE1ELSP_1EEEEEENS4_6LayoutINS5_IJNSA_ILi2EEESB_SB_EEENS5_IJSB_NSA_ILi0EEESV_EEEEENS5_IJNS4_10UnderscoreESY_SY_EEEEENS4_13SM90_TMA_LOADENS4_14ComposedLayoutINS4_7SwizzleILi2ELi4ELi3EEENS4_18smem_ptr_flag_bitsILi8EEENSS_INS5_IJNSA_ILi8EEESG_EEENS5_IJSG_SB_EEEEEEEvNS4_8identityES11_S1B_vS1C_EENS_8epilogue10collective18CollectiveEpilogueINS1E_22Sm90TmaWarpSpecializedILi4ELi2ELi16ELb0ELb0EEEJSH_NS5_IJSF_NSA_ILi32EEEEEESI_SJ_SI_SJ_NS1E_6fusion15FusionCallbacksIS1I_NS1L_17LinCombPerRowBiasISI_fSI_SI_fLi16ELNS_15FloatRoundStyleE2EEESH_S1K_JEEES11_NS12_INS13_ILi1ELi4ELi3EEES16_NSS_INS5_IJS17_S1J_EEENS5_IJS1J_SB_EEEEEEENS4_39AutoVectorizingCopyWithAssumedAlignmentILi128EEENS4_14SM90_TMA_STOREES1V_S1X_NS4_9Copy_AtomIJNS4_17SM90_U32x4_STSM_NENS_6half_tEEEEvEEEvvEEEEvNT_6ParamsE,@function
        .size           _ZN7cutlass13device_kernelINS_4gemm6kernel13GemmUniversalIN4cute5tupleIJiiiiEEENS1_10collective13CollectiveMmaINS1_37MainloopSm90TmaGmmaWarpSpecializedFP8ILi12ENS5_IJNS4_1CILi1EEESB_SB_EEENS1_35KernelTmaWarpSpecializedCooperativeEEENS5_IJNSA_ILi128EEESF_NSA_ILi64EEEEEENS_12float_e4m3_tENS5_IJlSB_lEEESI_SJ_NS4_8TiledMMAINS4_8MMA_AtomIJNS4_4SM904GMMA31MMA_64x128x32_F32E4M3E4M3_SS_TNILNSN_7ScaleInE1ELSP_1EEEEEENS4_6LayoutINS5_IJNSA_ILi2EEESB_SB_EEENS5_IJSB_NSA_ILi0EEESV_EEEEENS5_IJNS4_10UnderscoreESY_SY_EEEEENS4_13SM90_TMA_LOADENS4_14ComposedLayoutINS4_7SwizzleILi2ELi4ELi3EEENS4_18smem_ptr_flag_bitsILi8EEENSS_INS5_IJNSA_ILi8EEESG_EEENS5_IJSG_SB_EEEEEEEvNS4_8identityES11_S1B_vS1C_EENS_8epilogue10collective18CollectiveEpilogueINS1E_22Sm90TmaWarpSpecializedILi4ELi2ELi16ELb0ELb0EEEJSH_NS5_IJSF_NSA_ILi32EEEEEESI_SJ_SI_SJ_NS1E_6fusion15FusionCallbacksIS1I_NS1L_17LinCombPerRowBiasISI_fSI_SI_fLi16ELNS_15FloatRoundStyleE2EEESH_S1K_JEEES11_NS12_INS13_ILi1ELi4ELi3EEES16_NSS_INS5_IJS17_S1J_EEENS5_IJS1J_SB_EEEEEEENS4_39AutoVectorizingCopyWithAssumedAlignmentILi128EEENS4_14SM90_TMA_STOREES1V_S1X_NS4_9Copy_AtomIJNS4_17SM90_U32x4_STSM_NENS_6half_tEEEEvEEEvvEEEEvNT_6ParamsE,(.L_x_206 - _ZN7cutlass13device_kernelINS_4gemm6kernel13GemmUniversalIN4cute5tupleIJiiiiEEENS1_10collective13CollectiveMmaINS1_37MainloopSm90TmaGmmaWarpSpecializedFP8ILi12ENS5_IJNS4_1CILi1EEESB_SB_EEENS1_35KernelTmaWarpSpecializedCooperativeEEENS5_IJNSA_ILi128EEESF_NSA_ILi64EEEEEENS_12float_e4m3_tENS5_IJlSB_lEEESI_SJ_NS4_8TiledMMAINS4_8MMA_AtomIJNS4_4SM904GMMA31MMA_64x128x32_F32E4M3E4M3_SS_TNILNSN_7ScaleInE1ELSP_1EEEEEENS4_6LayoutINS5_IJNSA_ILi2EEESB_SB_EEENS5_IJSB_NSA_ILi0EEESV_EEEEENS5_IJNS4_10UnderscoreESY_SY_EEEEENS4_13SM90_TMA_LOADENS4_14ComposedLayoutINS4_7SwizzleILi2ELi4ELi3EEENS4_18smem_ptr_flag_bitsILi8EEENSS_INS5_IJNSA_ILi8EEESG_EEENS5_IJSG_SB_EEEEEEEvNS4_8identityES11_S1B_vS1C_EENS_8epilogue10collective18CollectiveEpilogueINS1E_22Sm90TmaWarpSpecializedILi4ELi2ELi16ELb0ELb0EEEJSH_NS5_IJSF_NSA_ILi32EEEEEESI_SJ_SI_SJ_NS1E_6fusion15FusionCallbacksIS1I_NS1L_17LinCombPerRowBiasISI_fSI_SI_fLi16ELNS_15FloatRoundStyleE2EEESH_S1K_JEEES11_NS12_INS13_ILi1ELi4ELi3EEES16_NSS_INS5_IJS17_S1J_EEENS5_IJS1J_SB_EEEEEEENS4_39AutoVectorizingCopyWithAssumedAlignmentILi128EEENS4_14SM90_TMA_STOREES1V_S1X_NS4_9Copy_AtomIJNS4_17SM90_U32x4_STSM_NENS_6half_tEEEEvEEEvvEEEEvNT_6ParamsE)
        .other          _ZN7cutlass13device_kernelINS_4gemm6kernel13GemmUniversalIN4cute5tupleIJiiiiEEENS1_10collective13CollectiveMmaINS1_37MainloopSm90TmaGmmaWarpSpecializedFP8ILi12ENS5_IJNS4_1CILi1EEESB_SB_EEENS1_35KernelTmaWarpSpecializedCooperativeEEENS5_IJNSA_ILi128EEESF_NSA_ILi64EEEEEENS_12float_e4m3_tENS5_IJlSB_lEEESI_SJ_NS4_8TiledMMAINS4_8MMA_AtomIJNS4_4SM904GMMA31MMA_64x128x32_F32E4M3E4M3_SS_TNILNSN_7ScaleInE1ELSP_1EEEEEENS4_6LayoutINS5_IJNSA_ILi2EEESB_SB_EEENS5_IJSB_NSA_ILi0EEESV_EEEEENS5_IJNS4_10UnderscoreESY_SY_EEEEENS4_13SM90_TMA_LOADENS4_14ComposedLayoutINS4_7SwizzleILi2ELi4ELi3EEENS4_18smem_ptr_flag_bitsILi8EEENSS_INS5_IJNSA_ILi8EEESG_EEENS5_IJSG_SB_EEEEEEEvNS4_8identityES11_S1B_vS1C_EENS_8epilogue10collective18CollectiveEpilogueINS1E_22Sm90TmaWarpSpecializedILi4ELi2ELi16ELb0ELb0EEEJSH_NS5_IJSF_NSA_ILi32EEEEEESI_SJ_SI_SJ_NS1E_6fusion15FusionCallbacksIS1I_NS1L_17LinCombPerRowBiasISI_fSI_SI_fLi16ELNS_15FloatRoundStyleE2EEESH_S1K_JEEES11_NS12_INS13_ILi1ELi4ELi3EEES16_NSS_INS5_IJS17_S1J_EEENS5_IJS1J_SB_EEEEEEENS4_39AutoVectorizingCopyWithAssumedAlignmentILi128EEENS4_14SM90_TMA_STOREES1V_S1X_NS4_9Copy_AtomIJNS4_17SM90_U32x4_STSM_NENS_6half_tEEEEvEEEvvEEEEvNT_6ParamsE,@"STO_CUDA_ENTRY STV_DEFAULT"
_ZN7cutlass13device_kernelINS_4gemm6kernel13GemmUniversalIN4cute5tupleIJiiiiEEENS1_10collective13CollectiveMmaINS1_37MainloopSm90TmaGmmaWarpSpecializedFP8ILi12ENS5_IJNS4_1CILi1EEESB_SB_EEENS1_35KernelTmaWarpSpecializedCooperativeEEENS5_IJNSA_ILi128EEESF_NSA_ILi64EEEEEENS_12float_e4m3_tENS5_IJlSB_lEEESI_SJ_NS4_8TiledMMAINS4_8MMA_AtomIJNS4_4SM904GMMA31MMA_64x128x32_F32E4M3E4M3_SS_TNILNSN_7ScaleInE1ELSP_1EEEEEENS4_6LayoutINS5_IJNSA_ILi2EEESB_SB_EEENS5_IJSB_NSA_ILi0EEESV_EEEEENS5_IJNS4_10UnderscoreESY_SY_EEEEENS4_13SM90_TMA_LOADENS4_14ComposedLayoutINS4_7SwizzleILi2ELi4ELi3EEENS4_18smem_ptr_flag_bitsILi8EEENSS_INS5_IJNSA_ILi8EEESG_EEENS5_IJSG_SB_EEEEEEEvNS4_8identityES11_S1B_vS1C_EENS_8epilogue10collective18CollectiveEpilogueINS1E_22Sm90TmaWarpSpecializedILi4ELi2ELi16ELb0ELb0EEEJSH_NS5_IJSF_NSA_ILi32EEEEEESI_SJ_SI_SJ_NS1E_6fusion15FusionCallbacksIS1I_NS1L_17LinCombPerRowBiasISI_fSI_SI_fLi16ELNS_15FloatRoundStyleE2EEESH_S1K_JEEES11_NS12_INS13_ILi1ELi4ELi3EEES16_NSS_INS5_IJS17_S1J_EEENS5_IJS1J_SB_EEEEEEENS4_39AutoVectorizingCopyWithAssumedAlignmentILi128EEENS4_14SM90_TMA_STOREES1V_S1X_NS4_9Copy_AtomIJNS4_17SM90_U32x4_STSM_NENS_6half_tEEEEvEEEvvEEEEvNT_6ParamsE:
[----:B------:R-:W1:Y:S01]  /*0000*/  LDC R1, c[0x0][0x28] ;  /* 0x00000a00ff017b82 */ /* 0x000e620000000800 */
[----:B------:R-:W2:Y:S07]  /*0010*/  S2R R18, SR_TID.X ;  /* 0x0000000000127919 */ /* 0x000eae0000002100 */
[----:B------:R-:W3:Y:S01]  /*0020*/  LDC.64 R4, c[0x0][0x588] ;  /* 0x00016200ff047b82 */ /* 0x000ee20000000a00 */
[----:B------:R-:W-:Y:S01]  /*0030*/  ELECT P0, URZ, PT ;  /* 0x00000000003f782f */ /* 0x000fe20003800000 */
[----:B------:R-:W-:Y:S01]  /*0040*/  BSSY B0, `(.L_x_0) ;  /* 0x0000016000007945 */ /* 0x000fe20003800000 */
[----:B--2---:R-:W-:-:S02]  /*0050*/  SHF.R.U32.HI R0, RZ, 0x5, R18 ;  /* 0x00000005ff007819 */ /* 0x004fc40000011612 */
[----:B------:R-:W-:-:S03]  /*0060*/  SHF.R.U32.HI R6, RZ, 0x7, R18 ;  /* 0x00000007ff067819 */ /* 0x000fc60000011612 */
[----:B------:R-:W2:Y:S04]  /*0070*/  SHFL.IDX PT, R3, R0, RZ, 0x1f ;  /* 0x00001fff00037589 */ /* 0x000ea800000e0000 */
[----:B------:R4:W1:Y:S01]  /*0080*/  SHFL.IDX PT, R7, R6, RZ, 0x1f ;  /* 0x00001fff06077589 */ /* 0x00086200000e0000 */
[----:B--2---:R-:W-:Y:S02]  /*0090*/  ISETP.NE.OR P0, PT, R3, RZ, !P0 ;  /* 0x000000ff0300720c */ /* 0x004fe40004705670 */
[----:B------:R-:W-:-:S11]  /*00a0*/  SHF.R.S32.HI R2, RZ, 0x1f, R3 ;  /* 0x0000001fff027819 */ /* 0x000fd60000011403 */
[----:B-1-34-:R-:W-:Y:S05]  /*00b0*/  @P0 BRA `(.L_x_1) ;  /* 0x0000000000380947 */ /* 0x01afea0003800000 */
[----:B------:R-:W-:Y:S02]  /*00c0*/  ULDC.64 UR4, c[0x0][0x198] ;  /* 0x0000660000047ab9 */ /* 0x000fe40000000a00 */
[----:B------:R-:W-:Y:S02]  /*00d0*/  UIADD3 UR6, UP0, UR4, 0xf0, URZ ;  /* 0x000000f004067890 */ /* 0x000fe4000ff1e03f */
[----:B------:R-:W-:Y:S02]  /*00e0*/  UIADD3 UR8, UP1, UR4, 0x1f0, URZ ;  /* 0x000001f004087890 */ /* 0x000fe4000ff3e03f */
[----:B------:R-:W-:Y:S02]  /*00f0*/  UIADD3 UR10, UP2, UR4, 0x3f0, URZ ;  /* 0x000003f0040a7890 */ /* 0x000fe4000ff5e03f */
[----:B------:R-:W-:Y:S02]  /*0100*/  UIADD3 UR4, UP3, UR4, 0x4f0, URZ ;  /* 0x000004f004047890 */ /* 0x000fe4000ff7e03f */
[----:B------:R-:W-:-:S02]  /*0110*/  UIADD3.X UR7, URZ, UR5, URZ, UP0, !UPT ;  /* 0x000000053f077290 */ /* 0x000fc400087fe43f */
[----:B------:R-:W-:Y:S02]  /*0120*/  UIADD3.X UR9, URZ, UR5, URZ, UP1, !UPT ;  /* 0x000000053f097290 */ /* 0x000fe40008ffe43f */
[----:B------:R-:W-:Y:S02]  /*0130*/  UIADD3.X UR11, URZ, UR5, URZ, UP2, !UPT ;  /* 0x000000053f0b7290 */ /* 0x000fe400097fe43f */
[----:B------:R-:W-:-:S03]  /*0140*/  UIADD3.X UR5, URZ, UR5, URZ, UP3, !UPT ;  /* 0x000000053f057290 */ /* 0x000fc60009ffe43f */
[----:B------:R1:W-:Y:S02]  /*0150*/  UTMACCTL.PF [UR6] ;  /* 0x00000000060079b9 */ /* 0x0003e40008040000 */
[----:B------:R1:W-:Y:S02]  /*0160*/  UTMACCTL.PF [UR8] ;  /* 0x00000000080079b9 */ /* 0x0003e40008040000 */
[----:B------:R1:W-:Y:S02]  /*0170*/  UTMACCTL.PF [UR10] ;  /* 0x000000000a0079b9 */ /* 0x0003e40008040000 */
[----:B------:R1:W-:Y:S02]  /*0180*/  UTMACCTL.PF [UR4] ;  /* 0x00000000040079b9 */ /* 0x0003e40008040000 */
[----:B-1----:R-:W-:Y:S01]  /*0190*/  NOP ;  /* 0x0000000000007918 */ /* 0x002fe20000000000 */
.L_x_1:
[----:B------:R-:W-:Y:S05]  /*01a0*/  BSYNC B0 ;  /* 0x0000000000007941 */ /* 0x000fea0003800000 */
.L_x_0:
[----:B------:R-:W-:Y:S01]  /*01b0*/  ULDC.64 UR4, c[0x0][0x590] ;  /* 0x0001640000047ab9 */ /* 0x000fe20000000a00 */
[----:B------:R-:W-:Y:S01]  /*01c0*/  LEA.HI R2, R2, R3, RZ, 0x2 ;  /* 0x0000000302027211 */ /* 0x000fe200078f10ff */
[----:B------:R-:W-:Y:S01]  /*01d0*/  ULDC.64 UR42, c[0x0][0x208] ;  /* 0x00008200002a7ab9 */ /* 0x000fe20000000a00 */
[----:B------:R-:W-:Y:S01]  /*01e0*/  ISETP.NE.U32.AND P1, PT, RZ, UR4, PT ;  /* 0x00000004ff007c0c */ /* 0x000fe2000bf25070 */
[----:B------:R-:W-:Y:S01]  /*01f0*/  IMAD.MOV.U32 R8, RZ, RZ, R4 ;  /* 0x000000ffff087224 */ /* 0x000fe200078e0004 */
[----:B------:R-:W-:Y:S01]  /*0200*/  LOP3.LUT R2, R2, 0xfffffffc, RZ, 0xc0, !PT ;  /* 0xfffffffc02027812 */ /* 0x000fe200078ec0ff */
[----:B------:R-:W-:Y:S01]  /*0210*/  IMAD.MOV.U32 R9, RZ, RZ, R5 ;  /* 0x000000ffff097224 */ /* 0x000fe200078e0005 */
[----:B------:R-:W-:-:S03]  /*0220*/  ISETP.NE.AND.EX P2, PT, RZ, UR5, PT, P1 ;  /* 0x00000005ff007c0c */ /* 0x000fc6000bf45310 */
[--C-:B------:R-:W-:Y:S01]  /*0230*/  IMAD.IADD R3, R3, 0x1, -R2.reuse ;  /* 0x0000000103037824 */ /* 0x100fe200078e0a02 */
[----:B------:R-:W-:-:S09]  /*0240*/  PRMT R2, RZ, 0x7610, R2 ;  /* 0x00007610ff027816 */ /* 0x000fd20000000002 */
[----:B------:R-:W-:Y:S05]  /*0250*/  @P2 BRA `(.L_x_2) ;  /* 0x0000000000302947 */ /* 0x000fea0003800000 */
[----:B------:R-:W-:Y:S02]  /*0260*/  ULDC.64 UR6, c[0x0][0x588] ;  /* 0x0001620000067ab9 */ /* 0x000fe40000000a00 */
[----:B------:R-:W-:-:S04]  /*0270*/  ISETP.NE.U32.AND P0, PT, RZ, UR6, PT ;  /* 0x00000006ff007c0c */ /* 0x000fc8000bf05070 */
[----:B------:R-:W-:-:S13]  /*0280*/  ISETP.NE.AND.EX P0, PT, RZ, UR7, PT, P0 ;  /* 0x00000007ff007c0c */ /* 0x000fda000bf05300 */
[----:B------:R-:W-:Y:S05]  /*0290*/  @!P0 BRA `(.L_x_3) ;  /* 0x0000000000108947 */ /* 0x000fea0003800000 */
[----:B------:R-:W2:Y:S02]  /*02a0*/  LDG.E R2, desc[UR42][R8.64] ;  /* 0x0000002a08027981 */ /* 0x000ea4000c1e1900 */
[----:B--2---:R-:W-:Y:S01]  /*02b0*/  FSETP.NEU.AND P3, PT, R2, RZ, PT ;  /* 0x000000ff0200720b */ /* 0x004fe20003f6d000 */
[----:B------:R-:W-:Y:S01]  /*02c0*/  IMAD.MOV.U32 R2, RZ, RZ, 0x1 ;  /* 0x00000001ff027424 */ /* 0x000fe200078e00ff */
[----:B------:R-:W-:Y:S11]  /*02d0*/  BRA `(.L_x_2) ;  /* 0x0000000000107947 */ /* 0x000ff60003800000 */
.L_x_3:
[----:B------:R-:W-:Y:S01]  /*02e0*/  ULDC UR6, c[0x0][0x580] ;  /* 0x0001600000067ab9 */ /* 0x000fe20000000800 */
[----:B------:R-:W-:Y:S01]  /*02f0*/  IMAD.MOV.U32 R2, RZ, RZ, 0x1 ;  /* 0x00000001ff027424 */ /* 0x000fe200078e00ff */
[----:B------:R-:W-:Y:S02]  /*0300*/  FSETP.NEU.AND P3, PT, RZ, UR6, PT ;  /* 0x00000006ff007c0b */ /* 0x000fe4000bf6d000 */
[----:B------:R-:W-:-:S11]  /*0310*/  CS2R R8, SRZ ;  /* 0x0000000000087805 */ /* 0x000fd6000001ff00 */
.L_x_2:
[----:B------:R-:W-:Y:S02]  /*0320*/  ISETP.NE.U32.AND P0, PT, R8, RZ, PT ;  /* 0x000000ff0800720c */ /* 0x000fe40003f05070 */
[----:B------:R-:W-:Y:S02]  /*0330*/  ISETP.NE.AND.EX P1, PT, RZ, UR5, PT, P1 ;  /* 0x00000005ff007c0c */ /* 0x000fe4000bf25310 */
[----:B------:R-:W-:Y:S02]  /*0340*/  ISETP.NE.AND.EX P0, PT, R9, RZ, PT, P0 ;  /* 0x000000ff0900720c */ /* 0x000fe40003f05300 */
[----:B------:R-:W-:-:S11]  /*0350*/  MOV R6, 0x1 ;  /* 0x0000000100067802 */ /* 0x000fd60000000f00 */
[----:B------:R-:W-:Y:S05]  /*0360*/  @P0 BRA P1, `(.L_x_4) ;  /* 0x0000000000300947 */ /* 0x000fea0000800000 */
[----:B------:R-:W-:Y:S02]  /*0370*/  ISETP.NE.U32.AND P1, PT, RZ, UR4, PT ;  /* 0x00000004ff007c0c */ /* 0x000fe4000bf25070 */
[----:B------:R-:W-:Y:S02]  /*0380*/  ISETP.NE.U32.AND P0, PT, R8, RZ, PT ;  /* 0x000000ff0800720c */ /* 0x000fe40003f05070 */
[----:B------:R-:W-:Y:S02]  /*0390*/  ISETP.NE.AND.EX P1, PT, RZ, UR5, PT, P1 ;  /* 0x00000005ff007c0c */ /* 0x000fe4000bf25310 */
[----:B------:R-:W-:Y:S02]  /*03a0*/  PRMT R2, R2, 0x9910, RZ ;  /* 0x0000991002027816 */ /* 0x000fe400000000ff */
[----:B------:R-:W-:Y:S02]  /*03b0*/  ISETP.NE.AND.EX P0, PT, R9, RZ, PT, P0 ;  /* 0x000000ff0900720c */ /* 0x000fe40003f05300 */
[----:B------:R-:W-:-:S02]  /*03c0*/  ISETP.NE.AND P4, PT, R2, RZ, PT ;  /* 0x000000ff0200720c */ /* 0x000fc40003f85270 */
[----:B------:R-:W-:Y:S02]  /*03d0*/  SEL R9, RZ, 0xffffffff, P3 ;  /* 0xffffffffff097807 */ /* 0x000fe40001800000 */
[----:B------:R-:W-:-:S04]  /*03e0*/  SEL R2, RZ, 0xffffffff, P0 ;  /* 0xffffffffff027807 */ /* 0x000fc80000000000 */
[----:B------:R-:W-:-:S04]  /*03f0*/  @P1 SEL R9, R2, R9, !P4 ;  /* 0x0000000902091207 */ /* 0x000fc80006000000 */
[----:B------:R-:W-:-:S04]  /*0400*/  LOP3.LUT R9, R9, 0x1, RZ, 0xc0, !PT ;  /* 0x0000000109097812 */ /* 0x000fc800078ec0ff */
[----:B------:R-:W-:-:S04]  /*0410*/  ISETP.NE.U32.AND P0, PT, R9, 0x1, PT ;  /* 0x000000010900780c */ /* 0x000fc80003f05070 */
[----:B------:R-:W-:-:S09]  /*0420*/  SEL R6, RZ, 0x1, !P0 ;  /* 0x00000001ff067807 */ /* 0x000fd20004000000 */
.L_x_4:
[----:B------:R-:W1:Y:S02]  /*0430*/  SHFL.IDX PT, R2, R0, RZ, 0x1f ;  /* 0x00001fff00027589 */ /* 0x000e6400000e0000 */
[----:B-1----:R-:W-:-:S13]  /*0440*/  ISETP.NE.AND P0, PT, R2, RZ, PT ;  /* 0x000000ff0200720c */ /* 0x002fda0003f05270 */
[----:B------:R-:W-:Y:S05]  /*0450*/  @P0 BRA `(.L_x_5) ;  /* 0x0000000000a40947 */ /* 0x000fea0003800000 */
[----:B------:R-:W-:Y:S01]  /*0460*/  ELECT P0, URZ, PT ;  /* 0x00000000003f782f */ /* 0x000fe20003800000 */
[----:B------:R-:W-:-:S12]  /*0470*/  BSSY B0, `(.L_x_5) ;  /* 0x0000027000007945 */ /* 0x000fd80003800000 */
[----:B------:R-:W-:Y:S05]  /*0480*/  @!P0 BRA `(.L_x_6) ;  /* 0x0000000000948947 */ /* 0x000fea0003800000 */
[----:B------:R-:W1:Y:S01]  /*0490*/  S2UR UR8, SR_CgaCtaId ;  /* 0x00000000000879c3 */ /* 0x000e620000008800 */
[----:B------:R-:W-:Y:S01]  /*04a0*/  UMOV UR4, 0x400 ;  /* 0x0000040000047882 */ /* 0x000fe20000000000 */
[----:B------:R-:W-:Y:S01]  /*04b0*/  UMOV UR5, 0x1 ;  /* 0x0000000100057882 */ /* 0x000fe20000000000 */
[----:B------:R-:W-:Y:S02]  /*04c0*/  UMOV UR6, 0x100 ;  /* 0x0000010000067882 */ /* 0x000fe40000000000 */
[----:B------:R-:W-:-:S04]  /*04d0*/  UIADD3 UR6, -UR6, 0x100000, URZ ;  /* 0x0010000006067890 */ /* 0x000fc8000fffe13f */
[----:B------:R-:W-:Y:S02]  /*04e0*/  USHF.L.U32 UR7, UR6, 0xb, URZ ;  /* 0x0000000b06077899 */ /* 0x000fe4000800063f */
[----:B------:R-:W-:Y:S02]  /*04f0*/  USHF.L.U32 UR6, UR6, 0x1, URZ ;  /* 0x0000000106067899 */ /* 0x000fe4000800063f */
[----:B-1----:R-:W-:Y:S02]  /*0500*/  ULEA UR8, UR8, UR4, 0x18 ;  /* 0x0000000408087291 */ /* 0x002fe4000f8ec03f */
[----:B------:R-:W-:-:S04]  /*0510*/  UIADD3 UR4, -UR5, 0x100000, URZ ;  /* 0x0010000005047890 */ /* 0x000fc8000fffe13f */
[----:B------:R-:W-:Y:S02]  /*0520*/  USHF.L.U32 UR5, UR4, 0xb, URZ ;  /* 0x0000000b04057899 */ /* 0x000fe4000800063f */
[----:B------:R-:W-:Y:S01]  /*0530*/  USHF.L.U32 UR4, UR4, 0x1, URZ ;  /* 0x0000000104047899 */ /* 0x000fe2000800063f */
[----:B------:R-:W1:Y:S11]  /*0540*/  FENCE.VIEW.ASYNC.S ;  /* 0x00000000000073c6 */ /* 0x000e760000000000 */
[----:B-1----:R1:W2:Y:S01]  /*0550*/  SYNCS.EXCH.64 URZ, [UR8], UR4 ;  /* 0x00000004083f75b2 */ /* 0x0022a20008000100 */
[----:B------:R1:W3:Y:S01]  /*0560*/  SYNCS.EXCH.64 URZ, [UR8+0x60], UR6 ;  /* 0x00006006083f75b2 */ /* 0x0002e20008000100 */
[----:B------:R1:W4:Y:S01]  /*0570*/  SYNCS.EXCH.64 URZ, [UR8+0x8], UR4 ;  /* 0x00000804083f75b2 */ /* 0x0003220008000100 */
[----:B------:R1:W1:Y:S01]  /*0580*/  SYNCS.EXCH.64 URZ, [UR8+0x68], UR6 ;  /* 0x00006806083f75b2 */ /* 0x0002620008000100 */
        /* <DEDUP_REMOVED lines=20> */
[----:B--2---:R-:W-:Y:S01]  /*06d0*/  NOP ;  /* 0x0000000000007918 */ /* 0x004fe20000000000 */
.L_x_6:
[----:B-1----:R-:W-:Y:S05]  /*06e0*/  BSYNC B0 ;  /* 0x0000000000007941 */ /* 0x002fea0003800000 */
.L_x_5:
[----:B------:R-:W1:Y:S01]  /*06f0*/  SHFL.IDX PT, R8, R0, RZ, 0x1f ;  /* 0x00001fff00087589 */ /* 0x000e6200000e0000 */
[----:B------:R-:W2:Y:S01]  /*0700*/  LDC R2, c[0x0][0x904] ;  /* 0x00024100ff027b82 */ /* 0x000ea20000000800 */
[----:B------:R-:W-:Y:S01]  /*0710*/  NOP ;  /* 0x0000000000007918 */ /* 0x000fe20000000000 */
[----:B-1----:R-:W-:-:S13]  /*0720*/  ISETP.NE.AND P0, PT, R8, RZ, PT ;  /* 0x000000ff0800720c */ /* 0x002fda0003f05270 */
[----:B------:R-:W-:Y:S05]  /*0730*/  @P0 BRA `(.L_x_7) ;  /* 0x0000000000580947 */ /* 0x000fea0003800000 */
[----:B------:R-:W1:Y:S01]  /*0740*/  S2UR UR5, SR_CgaCtaId ;  /* 0x00000000000579c3 */ /* 0x000e620000008800 */
[----:B------:R-:W-:Y:S01]  /*0750*/  UMOV UR4, 0x400 ;  /* 0x0000040000047882 */ /* 0x000fe20000000000 */
[----:B------:R-:W-:Y:S01]  /*0760*/  UMOV UR6, 0x20 ;  /* 0x0000002000067882 */ /* 0x000fe20000000000 */
[----:B------:R-:W-:Y:S01]  /*0770*/  UMOV UR7, 0x100 ;  /* 0x0000010000077882 */ /* 0x000fe20000000000 */
[----:B------:R-:W-:Y:S01]  /*0780*/  ELECT P0, URZ, PT ;  /* 0x00000000003f782f */ /* 0x000fe20003800000 */
[----:B-1----:R-:W-:Y:S02]  /*0790*/  ULEA UR8, UR5, UR4, 0x18 ;  /* 0x0000000405087291 */ /* 0x002fe4000f8ec03f */
[----:B------:R-:W-:-:S04]  /*07a0*/  UIADD3 UR4, -UR6, 0x100000, URZ ;  /* 0x0010000006047890 */ /* 0x000fc8000fffe13f */
[----:B------:R-:W-:Y:S02]  /*07b0*/  USHF.L.U32 UR5, UR4, 0xb, URZ ;  /* 0x0000000b04057899 */ /* 0x000fe4000800063f */
[----:B------:R-:W-:Y:S02]  /*07c0*/  USHF.L.U32 UR4, UR4, 0x1, URZ ;  /* 0x0000000104047899 */ /* 0x000fe4000800063f */
[----:B------:R-:W-:-:S04]  /*07d0*/  UIADD3 UR6, -UR7, 0x100000, URZ ;  /* 0x0010000007067890 */ /* 0x000fc8000fffe13f */
[----:B------:R-:W-:Y:S02]  /*07e0*/  USHF.L.U32 UR7, UR6, 0xb, URZ ;  /* 0x0000000b06077899 */ /* 0x000fe4000800063f */
[----:B------:R-:W-:Y:S01]  /*07f0*/  USHF.L.U32 UR6, UR6, 0x1, URZ ;  /* 0x0000000106067899 */ /* 0x000fe2000800063f */
[----:B------:R-:W1:Y:S03]  /*0800*/  FENCE.VIEW.ASYNC.S ;  /* 0x00000000000073c6 */ /* 0x000e660000000000 */
[----:B-1----:R1:W1:Y:S08]  /*0810*/  SYNCS.EXCH.64 URZ, [UR8+0xc0], UR4 ;  /* 0x0000c004083f75b2 */ /* 0x0022700008000100 */
[----:B------:R1:W1:Y:S01]  /*0820*/  SYNCS.EXCH.64 URZ, [UR8+0xe0], UR6 ;  /* 0x0000e006083f75b2 */ /* 0x0002620008000100 */
[----:B------:R1:W1:Y:S01]  /*0830*/  SYNCS.EXCH.64 URZ, [UR8+0xc8], UR4 ;  /* 0x0000c804083f75b2 */ /* 0x0002620008000100 */
[----:B------:R1:W1:Y:S01]  /*0840*/  SYNCS.EXCH.64 URZ, [UR8+0xe8], UR6 ;  /* 0x0000e806083f75b2 */ /* 0x0002620008000100 */
[----:B------:R1:W1:Y:S01]  /*0850*/  SYNCS.EXCH.64 URZ, [UR8+0xd0], UR4 ;  /* 0x0000d004083f75b2 */ /* 0x0002620008000100 */
[----:B------:R1:W1:Y:S01]  /*0860*/  SYNCS.EXCH.64 URZ, [UR8+0xf0], UR6 ;  /* 0x0000f006083f75b2 */ /* 0x0002620008000100 */
[----:B------:R1:W1:Y:S01]  /*0870*/  SYNCS.EXCH.64 URZ, [UR8+0xd8], UR4 ;  /* 0x0000d804083f75b2 */ /* 0x0002620008000100 */
[----:B------:R1:W1:Y:S01]  /*0880*/  SYNCS.EXCH.64 URZ, [UR8+0xf8], UR6 ;  /* 0x0000f806083f75b2 */ /* 0x0002620008000100 */
[----:B------:R-:W-:Y:S01]  /*0890*/  NOP ;  /* 0x0000000000007918 */ /* 0x000fe20000000000 */
.L_x_7:
[----:B------:R-:W5:Y:S01]  /*08a0*/  SHFL.IDX PT, R0, R0, RZ, 0x1f ;  /* 0x00001fff00007589 */ /* 0x000f6200000e0000 */
[----:B--2---:R-:W-:Y:S02]  /*08b0*/  ISETP.NE.AND P6, PT, R2, 0x1, PT ;  /* 0x000000010200780c */ /* 0x004fe40003fc5270 */
[----:B------:R-:W-:Y:S01]  /*08c0*/  ELECT P0, URZ, PT ;  /* 0x00000000003f782f */ /* 0x000fe20003800000 */
[----:B------:R-:W2:Y:S01]  /*08d0*/  S2UR UR36, SR_CgaCtaId ;  /* 0x00000000002479c3 */ /* 0x000ea20000008800 */
[----:B------:R-:W3:Y:S01]  /*08e0*/  S2R R12, SR_CTAID.Y ;  /* 0x00000000000c7919 */ /* 0x000ee20000002600 */
[----:B-1----:R-:W-:Y:S01]  /*08f0*/  UMOV UR4, 0x20 ;  /* 0x0000002000047882 */ /* 0x002fe20000000000 */
[----:B------:R-:W-:Y:S01]  /*0900*/  ISETP.NE.AND P3, PT, R3, RZ, PT ;  /* 0x000000ff0300720c */ /* 0x000fe20003f65270 */
[----:B------:R-:W-:Y:S01]  /*0910*/  NOP ;  /* 0x0000000000007918 */ /* 0x000fe20000000000 */
[----:B------:R-:W1:Y:S01]  /*0920*/  S2R R8, SR_CTAID.X ;  /* 0x0000000000087919 */ /* 0x000e620000002500 */
[----:B------:R-:W-:Y:S01]  /*0930*/  ISETP.NE.AND P4, PT, R7, RZ, PT ;  /* 0x000000ff0700720c */ /* 0x000fe20003f85270 */
[----:B------:R-:W-:Y:S01]  /*0940*/  UMOV UR37, 0x1 ;  /* 0x0000000100257882 */ /* 0x000fe20000000000 */
[----:B------:R-:W-:-:S02]  /*0950*/  P2R R9, PR, RZ, 0x40 ;  /* 0x00000040ff097803 */ /* 0x000fc40000000000 */
[----:B------:R-:W1:Y:S01]  /*0960*/  @P6 LDC R17, c[0x0][0x10] ;  /* 0x00000400ff116b82 */ /* 0x000e620000000800 */
[----:B------:R-:W-:Y:S02]  /*0970*/  @P6 IMAD.MOV.U32 R11, RZ, RZ, RZ ;  /* 0x000000ffff0b6224 */ /* 0x000fe400078e00ff */
[----:B------:R-:W-:-:S05]  /*0980*/  @P6 IMAD.MOV.U32 R9, RZ, RZ, RZ ;  /* 0x000000ffff096224 */ /* 0x000fca00078e00ff */
[----:B------:R-:W4:Y:S01]  /*0990*/  @!P6 LDC R13, c[0x0][0xc] ;  /* 0x00000300ff0deb82 */ /* 0x000f220000000800 */
[----:B-----5:R-:W-:Y:S02]  /*09a0*/  ISETP.NE.OR P1, PT, R0, RZ, !P0 ;  /* 0x000000ff0000720c */ /* 0x020fe40004725670 */
[----:B------:R-:W-:-:S04]  /*09b0*/  ISETP.EQ.OR P0, PT, R3, 0x3, !P3 ;  /* 0x000000030300780c */ /* 0x000fc80005f02670 */
[C---:B------:R-:W-:Y:S02]  /*09c0*/  ISETP.EQ.AND P0, PT, R7.reuse, RZ, P0 ;  /* 0x000000ff0700720c */ /* 0x040fe40000702270 */
[----:B------:R-:W-:Y:S02]  /*09d0*/  IADD3 R7, R7, -0x1, RZ ;  /* 0xffffffff07077810 */ /* 0x000fe40007ffe0ff */
[----:B------:R-:W-:Y:S01]  /*09e0*/  SEL R19, RZ, 0x1, !P0 ;  /* 0x00000001ff137807 */ /* 0x000fe20004000000 */
[----:B---3--:R-:W-:Y:S02]  /*09f0*/  @P6 IMAD.MOV.U32 R10, RZ, RZ, R12 ;  /* 0x000000ffff0a6224 */ /* 0x008fe400078e000c */
[----:B------:R-:W-:Y:S01]  /*0a00*/  VOTEU.ALL UP0, P1 ;  /* 0x00000000003f7886 */ /* 0x000fe20000800000 */
[----:B------:R-:W-:Y:S01]  /*0a10*/  VOTEU.ALL UP1, P1 ;  /* 0x00000000003f7886 */ /* 0x000fe20000820000 */
[----:B------:R-:W-:Y:S01]  /*0a20*/  ISETP.GE.U32.AND P5, PT, R7, 0x2, PT ;  /* 0x000000020700780c */ /* 0x000fe20003fa6070 */
[----:B-1----:R-:W-:-:S02]  /*0a30*/  @P6 IMAD.WIDE.U32 R16, R8, R17, R10 ;  /* 0x0000001108106225 */ /* 0x002fc400078e000a */
[----:B------:R-:W-:Y:S01]  /*0a40*/  @!UP0 UMOV UR6, 0x400 ;  /* 0x0000040000068882 */ /* 0x000fe20000000000 */
[----:B------:R-:W-:-:S04]  /*0a50*/  @!UP0 UIADD3 UR4, -UR4, 0x100000, URZ ;  /* 0x0010000004048890 */ /* 0x000fc8000fffe13f */
[----:B------:R-:W-:Y:S02]  /*0a60*/  @!UP0 USHF.L.U32 UR5, UR4, 0xb, URZ ;  /* 0x0000000b04058899 */ /* 0x000fe4000800063f */
[----:B------:R-:W-:Y:S01]  /*0a70*/  @!UP0 USHF.L.U32 UR4, UR4, 0x1, URZ ;  /* 0x0000000104048899 */ /* 0x000fe2000800063f */
[----:B------:R-:W-:Y:S01]  /*0a80*/  @P6 IMAD.IADD R17, R17, 0x1, R9 ;  /* 0x0000000111116824 */ /* 0x000fe200078e0209 */
[----:B--2---:R-:W-:Y:S01]  /*0a90*/  @!UP0 ULEA UR8, UR36, UR6, 0x18 ;  /* 0x0000000624088291 */ /* 0x004fe2000f8ec03f */
[----:B------:R-:W-:Y:S01]  /*0aa0*/  @!P6 IMAD.MOV.U32 R10, RZ, RZ, R12 ;  /* 0x000000ffff0ae224 */ /* 0x000fe200078e000c */
[----:B------:R-:W-:Y:S01]  /*0ab0*/  VOTEU.ALL UP0, P1 ;  /* 0x00000000003f7886 */ /* 0x000fe20000800000 */
[----:B------:R-:W-:Y:S01]  /*0ac0*/  ULDC UR6, c[0x0][0xc] ;  /* 0x0000030000067ab9 */ /* 0x000fe20000000800 */
[----:B------:R-:W-:Y:S01]  /*0ad0*/  ULDC UR7, c[0x0][0x10] ;  /* 0x0000040000077ab9 */ /* 0x000fe20000000800 */
[----:B------:R-:W-:Y:S01]  /*0ae0*/  ISETP.EQ.AND P1, PT, R3, 0x2, !P4 ;  /* 0x000000020300780c */ /* 0x000fe20006722270 */
[----:B------:R-:W-:Y:S01]  /*0af0*/  IMAD.MOV.U32 R9, RZ, RZ, RZ ;  /* 0x000000ffff097224 */ /* 0x000fe200078e00ff */
[----:B------:R-:W-:-:S02]  /*0b00*/  SEL R19, R19, 0x2, P5 ;  /* 0x0000000213137807 */ /* 0x000fc40002800000 */
[----:B------:R-:W-:Y:S01]  /*0b10*/  SEL R0, RZ, 0x1, !P1 ;  /* 0x00000001ff007807 */ /* 0x000fe20004800000 */
[----:B----4-:R-:W-:Y:S01]  /*0b20*/  @!P6 IMAD.WIDE.U32 R12, R13, R10, R8 ;  /* 0x0000000a0d0ce225 */ /* 0x010fe200078e0008 */
[----:B------:R-:W1:Y:S02]  /*0b30*/  FENCE.VIEW.ASYNC.S ;  /* 0x00000000000073c6 */ /* 0x000e640000000000 */
[----:B-1----:R-:W1:Y:S01]  /*0b40*/  @!UP0 SYNCS.EXCH.64 URZ, [UR8+0x100], UR4 ;  /* 0x00010004083f85b2 */ /* 0x002e620008000100 */
[----:B------:R-:W-:Y:S01]  /*0b50*/  SEL R0, R0, 0x2, P5 ;  /* 0x0000000200007807 */ /* 0x000fe20002800000 */
[----:B------:R-:W-:Y:S02]  /*0b60*/  @!P6 IMAD.MOV.U32 R16, RZ, RZ, R12 ;  /* 0x000000ffff10e224 */ /* 0x000fe400078e000c */
[----:B------:R-:W-:Y:S01]  /*0b70*/  @!P6 IMAD.MOV.U32 R17, RZ, RZ, R13 ;  /* 0x000000ffff11e224 */ /* 0x000fe200078e000d */
[----:B------:R2:W1:Y:S01]  /*0b80*/  @!UP1 SYNCS.EXCH.64 URZ, [UR8+0x108], UR4 ;  /* 0x00010804083f95b2 */ /* 0x0004620008000100 */
[----:B------:R-:W-:Y:S01]  /*0b90*/  NOP ;  /* 0x0000000000007918 */ /* 0x000fe20000000000 */
[----:B--2---:R-:W-:-:S03]  /*0ba0*/  UIMAD.WIDE.U32 UR4, UR6, UR7, URZ ;  /* 0x00000007060472a5 */ /* 0x004fc6000f8e003f */
[----:B------:R-:W-:Y:S02]  /*0bb0*/  ULDC UR6, c[0x0][0x14] ;  /* 0x0000050000067ab9 */ /* 0x000fe40000000800 */
[----:B------:R-:W-:Y:S02]  /*0bc0*/  UIMAD.WIDE.U32 UR40, UR4, UR6, URZ ;  /* 0x00000006042872a5 */ /* 0x000fe4000f8e003f */
[----:B------:R-:W-:-:S04]  /*0bd0*/  UIMAD UR38, UR5, UR6, URZ ;  /* 0x00000006052672a4 */ /* 0x000fc8000f8e023f */
[----:B------:R-:W-:Y:S01]  /*0be0*/  UIADD3 UR38, UR41, UR38, URZ ;  /* 0x0000002629267290 */ /* 0x000fe2000fffe03f */
[----:B-1----:R-:W-:Y:S06]  /*0bf0*/  BAR.SYNC.DEFER_BLOCKING 0x0 ;  /* 0x0000000000007b1d */ /* 0x002fec0000010000 */
[----:B------:R-:W-:Y:S05]  /*0c00*/  @!P4 BRA `(.L_x_8) ;  /* 0x0000005c0038c947 */ /* 0x000fea0003800000 */
[----:B------:R-:W-:-:S13]  /*0c10*/  ISETP.GT.U32.AND P0, PT, R7, 0x1, PT ;  /* 0x000000010700780c */ /* 0x000fda0003f04070 */
[----:B------:R-:W-:Y:S05]  /*0c20*/  @P0 EXIT ;  /* 0x000000000000094d */ /* 0x000fea0003800000 */
[----:B------:R-:W-:Y:S01]  /*0c30*/  ULDC.64 UR4, c[0x0][0x8f8] ;  /* 0x00023e0000047ab9 */ /* 0x000fe20000000a00 */
[----:B------:R-:W-:Y:S01]  /*0c40*/  UMOV UR47, 0xffffffff ;  /* 0xffffffff002f7882 */ /* 0x000fe20000000000 */
[----:B------:R-:W-:Y:S01]  /*0c50*/  ISETP.GE.U32.AND P0, PT, R16, UR4, PT ;  /* 0x0000000410007c0c */ /* 0x000fe2000bf06070 */
[----:B------:R-:W-:Y:S01]  /*0c60*/  IMAD.MOV.U32 R23, RZ, RZ, -0x1 ;  /* 0xffffffffff177424 */ /* 0x000fe200078e00ff */
[----:B------:R-:W-:Y:S01]  /*0c70*/  PRMT R88, RZ, 0x7610, R88 ;  /* 0x00007610ff587816 */ /* 0x000fe20000000058 */
[----:B------:R-:W-:Y:S01]  /*0c80*/  IMAD.MOV.U32 R22, RZ, RZ, -0x1 ;  /* 0xffffffffff167424 */ /* 0x000fe200078e00ff */
[----:B------:R-:W-:Y:S02]  /*0c90*/  ISETP.GE.U32.AND.EX P0, PT, R17, UR5, PT, P0 ;  /* 0x0000000511007c0c */ /* 0x000fe4000bf06100 */
[----:B------:R-:W-:-:S11]  /*0ca0*/  PRMT R3, RZ, 0x7610, R3 ;  /* 0x00007610ff037816 */ /* 0x000fd60000000003 */
[----:B------:R-:W-:Y:S05]  /*0cb0*/  @P0 BRA `(.L_x_9) ;  /* 0x00000004005c0947 */ /* 0x000fea0003800000 */
[----:B------:R-:W1:Y:S01]  /*0cc0*/  LDC.64 R14, c[0x0][0x8d0] ;  /* 0x00023400ff0e7b82 */ /* 0x000e620000000a00 */
[----:B------:R-:W-:Y:S01]  /*0cd0*/  MOV R4, R16 ;  /* 0x0000001000047202 */ /* 0x000fe20000000f00 */
[----:B------:R-:W-:-:S06]  /*0ce0*/  IMAD.MOV.U32 R5, RZ, RZ, R17 ;  /* 0x000000ffff057224 */ /* 0x000fcc00078e0011 */
[----:B------:R-:W2:Y:S08]  /*0cf0*/  LDC R20, c[0x0][0x8d8] ;  /* 0x00023600ff147b82 */ /* 0x000eb00000000800 */
[----:B------:R-:W3:Y:S01]  /*0d00*/  LDC.64 R22, c[0x0][0x8c8] ;  /* 0x00023200ff167b82 */ /* 0x000ee20000000a00 */
[----:B-1----:R-:W-:-:S04]  /*0d10*/  ISETP.NE.U32.AND P0, PT, R14, RZ, PT ;  /* 0x000000ff0e00720c */ /* 0x002fc80003f05070 */
[----:B------:R-:W-:-:S13]  /*0d20*/  ISETP.NE.AND.EX P0, PT, R15, RZ, PT, P0 ;  /* 0x000000ff0f00720c */ /* 0x000fda0003f05300 */
[----:B--23--:R-:W-:Y:S05]  /*0d30*/  @!P0 BRA `(.L_x_10) ;  /* 0x0000000000288947 */ /* 0x00cfea0003800000 */
[----:B------:R-:W1:Y:S02]  /*0d40*/  LDC R3, c[0x0][0x8dc] ;  /* 0x00023700ff037b82 */ /* 0x000e640000000800 */
[----:B-1----:R-:W-:-:S05]  /*0d50*/  IADD3 R3, P0, R16, R3, RZ ;  /* 0x0000000310037210 */ /* 0x002fca0007f1e0ff */
[----:B------:R-:W-:-:S04]  /*0d60*/  IMAD.X R11, RZ, RZ, R17, P0 ;  /* 0x000000ffff0b7224 */ /* 0x000fc800000e0611 */
[----:B------:R-:W-:-:S04]  /*0d70*/  IMAD.WIDE.U32 R4, R11, R14, RZ ;  /* 0x0000000e0b047225 */ /* 0x000fc800078e00ff */
[----:B------:R-:W-:-:S04]  /*0d80*/  IMAD.WIDE.U32 R6, P0, R3, R15, R4 ;  /* 0x0000000f03067225 */ /* 0x000fc80007800004 */
[----:B------:R-:W-:-:S04]  /*0d90*/  IMAD.WIDE.U32 R4, R3, R14, RZ ;  /* 0x0000000e03047225 */ /* 0x000fc800078e00ff */
[----:B------:R-:W-:Y:S01]  /*0da0*/  IMAD.X R13, RZ, RZ, RZ, P0 ;  /* 0x000000ffff0d7224 */ /* 0x000fe200000e06ff */
[----:B------:R-:W-:Y:S01]  /*0db0*/  IADD3 RZ, P0, R5, R6, RZ ;  /* 0x0000000605ff7210 */ /* 0x000fe20007f1e0ff */
[----:B------:R-:W-:-:S04]  /*0dc0*/  IMAD.MOV.U32 R12, RZ, RZ, R7 ;  /* 0x000000ffff0c7224 */ /* 0x000fc800078e0007 */
[----:B------:R-:W-:-:S08]  /*0dd0*/  IMAD.WIDE.U32.X R4, R11, R15, R12, P0 ;  /* 0x0000000f0b047225 */ /* 0x000fd000000e040c */
.L_x_10:
[-CC-:B------:R-:W-:Y:S01]  /*0de0*/  SHF.R.U64 R28, R4, R20.reuse, R5.reuse ;  /* 0x00000014041c7219 */ /* 0x180fe20000001205 */
[----:B------:R-:W1:Y:S01]  /*0df0*/  LDC.64 R24, c[0x0][0x8e8] ;  /* 0x00023a00ff187b82 */ /* 0x000e620000000a00 */
[----:B------:R-:W-:Y:S01]  /*0e00*/  SHF.R.U32.HI R3, RZ, R20, R5 ;  /* 0x00000014ff037219 */ /* 0x000fe20000011605 */
[----:B------:R-:W-:Y:S01]  /*0e10*/  ULDC UR4, c[0x0][0x150] ;  /* 0x0000540000047ab9 */ /* 0x000fe20000000800 */
[----:B------:R-:W-:Y:S01]  /*0e20*/  IADD3 R7, P0, RZ, -R28, RZ ;  /* 0x8000001cff077210 */ /* 0x000fe20007f1e0ff */
[----:B------:R-:W-:-:S04]  /*0e30*/  IMAD.MOV.U32 R11, RZ, RZ, -0x1 ;  /* 0xffffffffff0b7424 */ /* 0x000fc800078e00ff */
[----:B------:R-:W2:Y:S01]  /*0e40*/  LDC R12, c[0x0][0x8c0] ;  /* 0x00023000ff0c7b82 */ /* 0x000ea20000000800 */
[----:B------:R-:W-:Y:S02]  /*0e50*/  IMAD.X R3, RZ, RZ, ~R3, P0 ;  /* 0x000000ffff037224 */ /* 0x000fe400000e0e03 */
[----:B------:R-:W-:-:S04]  /*0e60*/  IMAD.WIDE.U32 R4, R7, R22, R16 ;  /* 0x0000001607047225 */ /* 0x000fc800078e0010 */
[----:B------:R-:W-:Y:S01]  /*0e70*/  IMAD R6, R3, R22, RZ ;  /* 0x0000001603067224 */ /* 0x000fe200078e02ff */
[----:B------:R-:W3:Y:S01]  /*0e80*/  LDC R20, c[0x0][0x8b0] ;  /* 0x00022c00ff147b82 */ /* 0x000ee20000000800 */
[----:B------:R-:W-:Y:S02]  /*0e90*/  I2FP.F32.U32 R3, R8 ;  /* 0x0000000800037245 */ /* 0x000fe40000201000 */
[----:B------:R-:W-:-:S03]  /*0ea0*/  IMAD R7, R7, R23, R6 ;  /* 0x0000001707077224 */ /* 0x000fc600078e0206 */
[----:B------:R-:W-:Y:S01]  /*0eb0*/  FMUL R3, R3, UR4 ;  /* 0x0000000403037c20 */ /* 0x000fe20008400000 */
[----:B------:R-:W-:Y:S01]  /*0ec0*/  ULDC UR4, c[0x0][0x154] ;  /* 0x0000550000047ab9 */ /* 0x000fe20000000800 */
[----:B------:R-:W-:Y:S01]  /*0ed0*/  IADD3 R7, R5, R7, RZ ;  /* 0x0000000705077210 */ /* 0x000fe20007ffe0ff */
[----:B------:R-:W4:Y:S01]  /*0ee0*/  LDC R13, c[0x0][0x148] ;  /* 0x00005200ff0d7b82 */ /* 0x000f220000000800 */
[----:B-1----:R-:W-:Y:S02]  /*0ef0*/  ISETP.NE.U32.AND P0, PT, R24, RZ, PT ;  /* 0x000000ff1800720c */ /* 0x002fe40003f05070 */
[----:B------:R-:W1:Y:S02]  /*0f00*/  F2I.U32.TRUNC.NTZ R3, R3 ;  /* 0x0000000300037305 */ /* 0x000e64000020f000 */
[----:B------:R-:W-:Y:S02]  /*0f10*/  ISETP.NE.AND.EX P0, PT, R25, RZ, PT, P0 ;  /* 0x000000ff1900720c */ /* 0x000fe40003f05300 */
[----:B--2---:R-:W-:Y:S01]  /*0f20*/  SHF.R.U64 R14, R4, R12, R7 ;  /* 0x0000000c040e7219 */ /* 0x004fe20000001207 */
[----:B------:R-:W2:Y:S01]  /*0f30*/  LDC R5, c[0x0][0x144] ;  /* 0x00005100ff057b82 */ /* 0x000ea20000000800 */
[----:B------:R-:W-:-:S02]  /*0f40*/  I2FP.F32.U32 R4, R10 ;  /* 0x0000000a00047245 */ /* 0x000fc40000201000 */
[----:B------:R-:W-:-:S03]  /*0f50*/  SHF.R.U32.HI R7, RZ, R12, R7 ;  /* 0x0000000cff077219 */ /* 0x000fc60000011607 */
[----:B------:R-:W-:Y:S01]  /*0f60*/  FMUL R4, R4, UR4 ;  /* 0x0000000404047c20 */ /* 0x000fe20008400000 */
[-CC-:B---3--:R-:W-:Y:S01]  /*0f70*/  SHF.R.U64 R27, R14, R20.reuse, R7.reuse ;  /* 0x000000140e1b7219 */ /* 0x188fe20000001207 */
[----:B------:R-:W3:Y:S01]  /*0f80*/  LDC R21, c[0x0][0x8a8] ;  /* 0x00022a00ff157b82 */ /* 0x000ee20000000800 */
[----:B------:R-:W-:Y:S01]  /*0f90*/  SHF.R.U32.HI R6, RZ, R20, R7 ;  /* 0x00000014ff067219 */ /* 0x000fe20000011607 */
[----:B------:R-:W-:Y:S01]  /*0fa0*/  ULDC UR4, c[0x0][0x900] ;  /* 0x0002400000047ab9 */ /* 0x000fe20000000800 */
[----:B-1----:R-:W-:Y:S01]  /*0fb0*/  IMAD.MOV R3, RZ, RZ, -R3 ;  /* 0x000000ffff037224 */ /* 0x002fe200078e0a03 */
[----:B------:R-:W-:Y:S01]  /*0fc0*/  SHF.L.U32 R11, R11, UR4, RZ ;  /* 0x000000040b0b7c19 */ /* 0x000fe200080006ff */
[----:B------:R1:W2:Y:S01]  /*0fd0*/  F2I.U32.TRUNC.NTZ R12, R4 ;  /* 0x00000004000c7305 */ /* 0x0002a2000020f000 */
[--C-:B------:R-:W-:Y:S02]  /*0fe0*/  SHF.R.U64 R20, R27, UR4, R6.reuse ;  /* 0x000000041b147c19 */ /* 0x100fe40008001206 */
[----:B------:R-:W3:Y:S01]  /*0ff0*/  LDC R22, c[0x0][0x8f0] ;  /* 0x00023c00ff167b82 */ /* 0x000ee20000000800 */
[----:B------:R-:W-:-:S02]  /*1000*/  SHF.R.U32.HI R6, RZ, UR4, R6 ;  /* 0x00000004ff067c19 */ /* 0x000fc40008011606 */
[----:B-1----:R-:W-:-:S05]  /*1010*/  IMAD.MOV.U32 R4, RZ, RZ, R20 ;  /* 0x000000ffff047224 */ /* 0x002fca00078e0014 */
[----:B------:R-:W1:Y:S01]  /*1020*/  LDC R26, c[0x0][0x8e0] ;  /* 0x00023800ff1a7b82 */ /* 0x000e620000000800 */
[----:B--2---:R-:W-:Y:S02]  /*1030*/  IMAD R3, R5, R3, R8 ;  /* 0x0000000305037224 */ /* 0x004fe400078e0208 */
[----:B------:R-:W-:-:S05]  /*1040*/  IMAD.MOV.U32 R5, RZ, RZ, R6 ;  /* 0x000000ffff057224 */ /* 0x000fca00078e0006 */
[----:B------:R-:W2:Y:S01]  /*1050*/  LDC R23, c[0x0][0x8b8] ;  /* 0x00022e00ff177b82 */ /* 0x000ea20000000800 */
[----:B----4-:R-:W-:Y:S05]  /*1060*/  @!P0 BRA `(.L_x_11) ;  /* 0x0000000000288947 */ /* 0x010fea0003800000 */
[----:B------:R-:W4:Y:S02]  /*1070*/  LDC R9, c[0x0][0x8f4] ;  /* 0x00023d00ff097b82 */ /* 0x000f240000000800 */
[----:B----4-:R-:W-:-:S05]  /*1080*/  IADD3 R9, P0, R20, R9, RZ ;  /* 0x0000000914097210 */ /* 0x010fca0007f1e0ff */
[----:B------:R-:W-:-:S04]  /*1090*/  IMAD.X R15, RZ, RZ, R6, P0 ;  /* 0x000000ffff0f7224 */ /* 0x000fc800000e0606 */
[----:B------:R-:W-:-:S04]  /*10a0*/  IMAD.WIDE.U32 R4, R15, R24, RZ ;  /* 0x000000180f047225 */ /* 0x000fc800078e00ff */
[----:B------:R-:W-:-:S04]  /*10b0*/  IMAD.WIDE.U32 R6, P0, R9, R25, R4 ;  /* 0x0000001909067225 */ /* 0x000fc80007800004 */
[----:B------:R-:W-:Y:S01]  /*10c0*/  IMAD.WIDE.U32 R4, R9, R24, RZ ;  /* 0x0000001809047225 */ /* 0x000fe200078e00ff */
[----:B------:R-:W-:-:S03]  /*10d0*/  IADD3.X R9, RZ, RZ, RZ, P0, !PT ;  /* 0x000000ffff097210 */ /* 0x000fc600007fe4ff */
[----:B------:R-:W-:Y:S01]  /*10e0*/  IMAD.MOV.U32 R8, RZ, RZ, R7 ;  /* 0x000000ffff087224 */ /* 0x000fe200078e0007 */
[----:B------:R-:W-:-:S05]  /*10f0*/  IADD3 RZ, P0, R5, R6, RZ ;  /* 0x0000000605ff7210 */ /* 0x000fca0007f1e0ff */
[----:B------:R-:W-:-:S08]  /*1100*/  IMAD.WIDE.U32.X R4, R15, R25, R8, P0 ;  /* 0x000000190f047225 */ /* 0x000fd000000e0408 */
.L_x_11:
[----:B------:R-:W-:Y:S01]  /*1110*/  LOP3.LUT R11, RZ, R11, RZ, 0x33, !PT ;  /* 0x0000000bff0b7212 */ /* 0x000fe200078e33ff */
[----:B------:R-:W-:Y:S01]  /*1120*/  USHF.L.U32 UR4, UR37, UR4, URZ ;  /* 0x0000000425047299 */ /* 0x000fe2000800063f */
[----:B---3--:R-:W-:Y:S01]  /*1130*/  SHF.R.U64 R4, R4, R22, R5 ;  /* 0x0000001604047219 */ /* 0x008fe20000001205 */
[----:B------:R-:W-:Y:S01]  /*1140*/  VIADD R5, R21, 0xffffffff ;  /* 0xffffffff15057836 */ /* 0x000fe20000000000 */
[----:B------:R-:W-:Y:S01]  /*1150*/  LOP3.LUT R11, R27, R11, RZ, 0xc0, !PT ;  /* 0x0000000b1b0b7212 */ /* 0x000fe200078ec0ff */
[----:B------:R-:W-:Y:S01]  /*1160*/  IMAD.MOV R12, RZ, RZ, -R12 ;  /* 0x000000ffff0c7224 */ /* 0x000fe200078e0a0c */
[----:B------:R-:W-:Y:S01]  /*1170*/  R2UR UR47, R28 ;  /* 0x000000001c2f72ca */ /* 0x000fe200000e0000 */
[----:B------:R-:W-:Y:S01]  /*1180*/  IMAD.MOV R7, RZ, RZ, -R4 ;  /* 0x000000ffff077224 */ /* 0x000fe200078e0a04 */
[----:B------:R-:W-:Y:S01]  /*1190*/  LOP3.LUT R5, R14, R5, RZ, 0xc0, !PT ;  /* 0x000000050e057212 */ /* 0x000fe200078ec0ff */
[----:B------:R-:W-:Y:S02]  /*11a0*/  IMAD R6, R4, UR4, R11 ;  /* 0x0000000404067c24 */ /* 0x000fe4000f8e020b */
[----:B------:R-:W-:-:S02]  /*11b0*/  @P6 IMAD R3, R13, R12, R10 ;  /* 0x0000000c0d036224 */ /* 0x000fc400078e020a */
[----:B-1----:R-:W-:Y:S02]  /*11c0*/  IMAD R4, R7, R26, R20 ;  /* 0x0000001a07047224 */ /* 0x002fe400078e0214 */
[----:B--2---:R-:W-:Y:S02]  /*11d0*/  IMAD R3, R6, R23, R3 ;  /* 0x0000001706037224 */ /* 0x004fe400078e0203 */
[----:B------:R-:W-:Y:S02]  /*11e0*/  IMAD R4, R4, R21, R5 ;  /* 0x0000001504047224 */ /* 0x000fe400078e0205 */
[----:B------:R-:W-:-:S03]  /*11f0*/  IMAD.MOV.U32 R5, RZ, RZ, 0x1 ;  /* 0x00000001ff057424 */ /* 0x000fc600078e00ff */
[----:B------:R-:W-:Y:S02]  /*1200*/  SEL R22, R4, R3, !P6 ;  /* 0x0000000304167207 */ /* 0x000fe40007000000 */
[----:B------:R-:W-:Y:S02]  /*1210*/  SEL R23, R3, R4, !P6 ;  /* 0x0000000403177207 */ /* 0x000fe40007000000 */
[----:B------:R-:W-:-:S07]  /*1220*/  PRMT R3, R5, 0x7610, R3 ;  /* 0x0000761005037816 */ /* 0x000fce0000000003 */
.L_x_9:
[----:B------:R-:W-:-:S08]  /*1230*/  NOP ;  /* 0x0000000000007918 */ /* 0x000fd00000000000 */
[----:B------:R-:W1:Y:S02]  /*1240*/  USETMAXREG.TRY_ALLOC.CTAPOOL UP0, 0xe8 ;  /* 0x000000e8000079c8 */ /* 0x000e640008000600 */
[----:B-1----:R-:W-:-:S13]  /*1250*/  PLOP3.LUT P0, PT, PT, PT, UP0, 0x80, 0x0 ;  /* 0x000000000000781c */ /* 0x002fda0003f0f008 */
[----:B------:R-:W-:Y:S05]  /*1260*/  @!P0 BRA `(.L_x_9) ;  /* 0xfffffffc00f08947 */ /* 0x000fea000383ffff */
[----:B------:R-:W-:Y:S02]  /*1270*/  ULDC.64 UR4, c[0x0][0x590] ;  /* 0x0001640000047ab9 */ /* 0x000fe40000000a00 */
[----:B------:R-:W-:-:S04]  /*1280*/  ISETP.NE.U32.AND P0, PT, RZ, UR4, PT ;  /* 0x00000004ff007c0c */ /* 0x000fc8000bf05070 */
[----:B------:R-:W-:-:S13]  /*1290*/  ISETP.NE.AND.EX P0, PT, RZ, UR5, PT, P0 ;  /* 0x00000005ff007c0c */ /* 0x000fda000bf05300 */
[----:B------:R-:W-:Y:S05]  /*12a0*/  @P0 BRA `(.L_x_12) ;  /* 0x00000000002c0947 */ /* 0x000fea0003800000 */
[----:B------:R-:W-:Y:S02]  /*12b0*/  ULDC.64 UR4, c[0x0][0x588] ;  /* 0x0001620000047ab9 */ /* 0x000fe40000000a00 */
[----:B------:R-:W-:-:S04]  /*12c0*/  ISETP.NE.U32.AND P0, PT, RZ, UR4, PT ;  /* 0x00000004ff007c0c */ /* 0x000fc8000bf05070 */
[----:B------:R-:W-:-:S13]  /*12d0*/  ISETP.NE.AND.EX P0, PT, RZ, UR5, PT, P0 ;  /* 0x00000005ff007c0c */ /* 0x000fda000bf05300 */
[----:B------:R-:W-:Y:S05]  /*12e0*/  @!P0 BRA `(.L_x_13) ;  /* 0x0000000000108947 */ /* 0x000fea0003800000 */
[----:B------:R-:W1:Y:S02]  /*12f0*/  LDC.64 R4, c[0x0][0x588] ;  /* 0x00016200ff047b82 */ /* 0x000e640000000a00 */
[----:B-1----:R1:W5:Y:S01]  /*1300*/  LDG.E R89, desc[UR42][R4.64] ;  /* 0x0000002a04597981 */ /* 0x002362000c1e1900 */
[----:B------:R-:W-:Y:S01]  /*1310*/  MOV R88, 0x1 ;  /* 0x0000000100587802 */ /* 0x000fe20000000f00 */
[----:B------:R-:W-:Y:S06]  /*1320*/  BRA `(.L_x_12) ;  /* 0x00000000000c7947 */ /* 0x000fec0003800000 */
.L_x_13:
[----:B------:R-:W-:Y:S01]  /*1330*/  ULDC UR4, c[0x0][0x580] ;  /* 0x0001600000047ab9 */ /* 0x000fe20000000800 */
[----:B------:R-:W-:Y:S02]  /*1340*/  IMAD.MOV.U32 R88, RZ, RZ, 0x1 ;  /* 0x00000001ff587424 */ /* 0x000fe400078e00ff */
[----:B------:R-:W-:-:S07]  /*1350*/  IMAD.U32 R89, RZ, RZ, UR4 ;  /* 0x00000004ff597e24 */ /* 0x000fce000f8e00ff */
.L_x_12:
        /* <DEDUP_REMOVED lines=8> */
[----:B-1----:R-:W1:Y:S02]  /*13e0*/  LDC.64 R4, c[0x0][0x5a8] ;  /* 0x00016a00ff047b82 */ /* 0x002e640000000a00 */
[----:B-1----:R2:W5:Y:S01]  /*13f0*/  LDG.E R91, desc[UR42][R4.64] ;  /* 0x0000002a045b7981 */ /* 0x002562000c1e1900 */
[----:B------:R-:W-:Y:S05]  /*1400*/  BRA `(.L_x_14) ;  /* 0x0000000000087947 */ /* 0x000fea0003800000 */
.L_x_15:
[----:B------:R-:W-:Y:S02]  /*1410*/  ULDC UR4, c[0x0][0x5a0] ;  /* 0x0001680000047ab9 */ /* 0x000fe40000000800 */
[----:B------:R-:W-:-:S07]  /*1420*/  IMAD.U32 R91, RZ, RZ, UR4 ;  /* 0x00000004ff5b7e24 */ /* 0x000fce000f8e00ff */
.L_x_14:
[----:B------:R-:W-:-:S13]  /*1430*/  LOP3.LUT P0, RZ, R3, 0xff, RZ, 0xc0, !PT ;  /* 0x000000ff03ff7812 */ /* 0x000fda000780c0ff */
[----:B------:R-:W-:Y:S05]  /*1440*/  @!P0 EXIT ;  /* 0x000000000000894d */ /* 0x000fea0003800000 */
[----:B------:R-:W-:Y:S01]  /*1450*/  ULDC UR4, c[0x0][0x28c] ;  /* 0x0000a30000047ab9 */ /* 0x000fe20000000800 */
[----:B------:R-:W-:Y:S01]  /*1460*/  LOP3.LUT R90, R0, 0x1, RZ, 0xfc, !PT ;  /* 0x00000001005a7812 */ /* 0x000fe200078efcff */
[----:B------:R-:W-:Y:S01]  /*1470*/  UIADD3 UR4, UR4, 0x3f, URZ ;  /* 0x0000003f04047890 */ /* 0x000fe2000fffe03f */
[----:B------:R-:W-:Y:S01]  /*1480*/  LOP3.LUT R162, R19, 0x1, RZ, 0xfc, !PT ;  /* 0x0000000113a27812 */ /* 0x000fe200078efcff */
[----:B-----5:R-:W-:Y:S01]  /*1490*/  IMAD.MOV.U32 R92, RZ, RZ, R89 ;  /* 0x000000ffff5c7224 */ /* 0x020fe200078e0059 */
[C---:B------:R-:W-:Y:S01]  /*14a0*/  PRMT R93, R88.reuse, 0x7610, R93 ;  /* 0x00007610585d7816 */ /* 0x040fe2000000005d */
[----:B------:R-:W-:Y:S01]  /*14b0*/  USHF.R.S32.HI UR5, URZ, 0x1f, UR4 ;  /* 0x0000001f3f057899 */ /* 0x000fe20008011404 */
[----:B------:R-:W-:Y:S01]  /*14c0*/  PRMT R94, R88, 0x7610, R94 ;  /* 0x00007610585e7816 */ /* 0x000fe2000000005e */
[----:B------:R-:W-:Y:S01]  /*14d0*/  IMAD.MOV.U32 R95, RZ, RZ, RZ ;  /* 0x000000ffff5f7224 */ /* 0x000fe200078e00ff */
[----:B------:R-:W-:Y:S01]  /*14e0*/  MOV R145, R89 ;  /* 0x0000005900917202 */ /* 0x000fe20000000f00 */
[----:B------:R-:W-:Y:S01]  /*14f0*/  ULEA.HI UR5, UR5, UR4, URZ, 0x6 ;  /* 0x0000000405057291 */ /* 0x000fe2000f8f303f */
[----:B------:R-:W-:Y:S01]  /*1500*/  IMAD.MOV.U32 R96, RZ, RZ, RZ ;  /* 0x000000ffff607224 */ /* 0x000fe200078e00ff */
[----:B------:R-:W-:Y:S01]  /*1510*/  ULDC.64 UR48, c[0x0][0x198] ;  /* 0x0000660000307ab9 */ /* 0x000fe20000000a00 */
[----:B------:R-:W-:Y:S01]  /*1520*/  UMOV UR39, URZ ;  /* 0x0000003f00277c82 */ /* 0x000fe20008000000 */
[----:B------:R-:W-:Y:S01]  /*1530*/  USHF.R.S32.HI UR50, URZ, 0x6, UR5 ;  /* 0x000000063f327899 */ /* 0x000fe20008011405 */
[----:B------:R-:W-:-:S11]  /*1540*/  UMOV UR4, URZ ;  /* 0x0000003f00047c82 */ /* 0x000fd60008000000 */
.L_x_95:
[----:B------:R-:W-:Y:S01]  /*1550*/  LOP3.LUT R0, R18, 0x80, RZ, 0xc0, !PT ;  /* 0x0000008012007812 */ /* 0x000fe200078ec0ff */
[----:B------:R-:W3:Y:S01]  /*1560*/  S2UR UR9, SR_CgaCtaId ;  /* 0x00000000000979c3 */ /* 0x000ee20000008800 */
[----:B------:R-:W-:Y:S01]  /*1570*/  UMOV UR51, 0x400 ;  /* 0x0000040000337882 */ /* 0x000fe20000000000 */
[----:B------:R-:W-:Y:S01]  /*1580*/  UMOV UR6, URZ ;  /* 0x0000003f00067c82 */ /* 0x000fe20008000000 */
[----:B------:R-:W-:Y:S01]  /*1590*/  SHF.R.U32.HI R0, RZ, 0x7, R0 ;  /* 0x00000007ff007819 */ /* 0x000fe20000011600 */
[----:B------:R-:W-:Y:S01]  /*15a0*/  UMOV UR5, URZ ;  /* 0x0000003f00057c82 */ /* 0x000fe20008000000 */
[----:B------:R-:W-:Y:S01]  /*15b0*/  UMOV UR13, UR4 ;  /* 0x00000004000d7c82 */ /* 0x000fe20008000000 */
[----:B------:R-:W-:Y:S01]  /*15c0*/  CS2R R98, SRZ ;  /* 0x0000000000627805 */ /* 0x000fe2000001ff00 */
[----:B------:R-:W-:Y:S01]  /*15d0*/  IMAD.MOV.U32 R97, RZ, RZ, RZ ;  /* 0x000000ffff617224 */ /* 0x000fe200078e00ff */
[----:B------:R-:W4:Y:S01]  /*15e0*/  LDC R3, c[0x0][0x28c] ;  /* 0x0000a300ff037b82 */ /* 0x000f220000000800 */
[----:B------:R-:W5:Y:S01]  /*15f0*/  SHFL.IDX PT, R0, R0, RZ, 0x1f ;  /* 0x00001fff00007589 */ /* 0x000f6200000e0000 */
[----:B------:R-:W-:-:S02]  /*1600*/  CS2R R100, SRZ ;  /* 0x0000000000647805 */ /* 0x000fc4000001ff00 */
[----:B------:R-:W-:Y:S02]  /*1610*/  CS2R R102, SRZ ;  /* 0x0000000000667805 */ /* 0x000fe4000001ff00 */
[----:B------:R-:W-:Y:S02]  /*1620*/  CS2R R104, SRZ ;  /* 0x0000000000687805 */ /* 0x000fe4000001ff00 */
[----:B------:R-:W-:Y:S02]  /*1630*/  CS2R R106, SRZ ;  /* 0x00000000006a7805 */ /* 0x000fe4000001ff00 */
[----:B------:R-:W-:Y:S02]  /*1640*/  CS2R R108, SRZ ;  /* 0x00000000006c7805 */ /* 0x000fe4000001ff00 */
[----:B------:R-:W-:Y:S02]  /*1650*/  CS2R R110, SRZ ;  /* 0x00000000006e7805 */ /* 0x000fe4000001ff00 */
[----:B------:R-:W-:-:S02]  /*1660*/  CS2R R112, SRZ ;  /* 0x0000000000707805 */ /* 0x000fc4000001ff00 */
[----:B------:R-:W-:Y:S02]  /*1670*/  CS2R R114, SRZ ;  /* 0x0000000000727805 */ /* 0x000fe4000001ff00 */
[----:B------:R-:W-:Y:S02]  /*1680*/  CS2R R116, SRZ ;  /* 0x0000000000747805 */ /* 0x000fe4000001ff00 */
[----:B------:R-:W-:Y:S02]  /*1690*/  CS2R R118, SRZ ;  /* 0x0000000000767805 */ /* 0x000fe4000001ff00 */
[----:B------:R-:W-:Y:S02]  /*16a0*/  CS2R R120, SRZ ;  /* 0x0000000000787805 */ /* 0x000fe4000001ff00 */
[----:B------:R-:W-:Y:S02]  /*16b0*/  CS2R R122, SRZ ;  /* 0x00000000007a7805 */ /* 0x000fe4000001ff00 */
[----:B------:R-:W-:-:S02]  /*16c0*/  CS2R R124, SRZ ;  /* 0x00000000007c7805 */ /* 0x000fc4000001ff00 */
[----:B------:R-:W-:Y:S01]  /*16d0*/  CS2R R126, SRZ ;  /* 0x00000000007e7805 */ /* 0x000fe2000001ff00 */
[----:B---3--:R-:W-:Y:S01]  /*16e0*/  ULEA UR51, UR9, UR51, 0x18 ;  /* 0x0000003309337291 */ /* 0x008fe2000f8ec03f */
[----:B------:R-:W-:Y:S02]  /*16f0*/  CS2R R128, SRZ ;  /* 0x0000000000807805 */ /* 0x000fe4000001ff00 */
[----:B------:R-:W-:Y:S02]  /*1700*/  CS2R R130, SRZ ;  /* 0x0000000000827805 */ /* 0x000fe4000001ff00 */
[----:B------:R-:W-:Y:S02]  /*1710*/  CS2R R132, SRZ ;  /* 0x0000000000847805 */ /* 0x000fe4000001ff00 */
[----:B------:R-:W-:Y:S02]  /*1720*/  CS2R R134, SRZ ;  /* 0x0000000000867805 */ /* 0x000fe4000001ff00 */
[----:B------:R-:W-:-:S02]  /*1730*/  CS2R R136, SRZ ;  /* 0x0000000000887805 */ /* 0x000fc4000001ff00 */
[----:B------:R-:W-:Y:S02]  /*1740*/  CS2R R138, SRZ ;  /* 0x00000000008a7805 */ /* 0x000fe4000001ff00 */
[----:B------:R-:W-:Y:S02]  /*1750*/  CS2R R140, SRZ ;  /* 0x00000000008c7805 */ /* 0x000fe4000001ff00 */
[----:B----4-:R-:W-:Y:S02]  /*1760*/  ISETP.GE.AND P0, PT, R3, 0x1, PT ;  /* 0x000000010300780c */ /* 0x010fe40003f06270 */
[----:B------:R-:W-:Y:S02]  /*1770*/  CS2R R142, SRZ ;  /* 0x00000000008e7805 */ /* 0x000fe4000001ff00 */
[----:B-----5:R-:W-:Y:S01]  /*1780*/  R2UR UR7, R0 ;  /* 0x00000000000772ca */ /* 0x020fe200000e0000 */
[----:B------:R-:W-:Y:S01]  /*1790*/  IMAD.MOV.U32 R144, RZ, RZ, RZ ;  /* 0x000000ffff907224 */ /* 0x000fe200078e00ff */
        /* <DEDUP_REMOVED lines=8> */
[----:B-12---:R-:W-:Y:S02]  /*1820*/  MOV R5, UR39 ;  /* 0x0000002700057c02 */ /* 0x006fe40008000f00 */
[----:B------:R-:W-:Y:S02]  /*1830*/  CS2R R24, SRZ ;  /* 0x0000000000187805 */ /* 0x000fe4000001ff00 */
[----:B------:R-:W-:Y:S01]  /*1840*/  CS2R R26, SRZ ;  /* 0x00000000001a7805 */ /* 0x000fe2000001ff00 */
[----:B------:R-:W-:Y:S01]  /*1850*/  ULEA.HI UR8, UR7, UR7, URZ, 0x1 ;  /* 0x0000000707087291 */ /* 0x000fe2000f8f083f */
[----:B------:R-:W-:Y:S02]  /*1860*/  CS2R R28, SRZ ;  /* 0x00000000001c7805 */ /* 0x000fe4000001ff00 */
[----:B------:R-:W-:-:S02]  /*1870*/  CS2R R30, SRZ ;  /* 0x00000000001e7805 */ /* 0x000fc4000001ff00 */
[----:B------:R-:W-:Y:S01]  /*1880*/  CS2R R32, SRZ ;  /* 0x0000000000207805 */ /* 0x000fe2000001ff00 */
[----:B------:R-:W-:Y:S01]  /*1890*/  ULOP3.LUT UR8, UR8, 0xffffe, URZ, 0xc0, !UPT ;  /* 0x000ffffe08087892 */ /* 0x000fe2000f8ec03f */
[----:B------:R-:W-:Y:S02]  /*18a0*/  CS2R R34, SRZ ;  /* 0x0000000000227805 */ /* 0x000fe4000001ff00 */
[----:B------:R-:W-:Y:S02]  /*18b0*/  CS2R R36, SRZ ;  /* 0x0000000000247805 */ /* 0x000fe4000001ff00 */
[----:B------:R-:W-:Y:S01]  /*18c0*/  CS2R R38, SRZ ;  /* 0x0000000000267805 */ /* 0x000fe2000001ff00 */
[----:B------:R-:W-:Y:S01]  /*18d0*/  UIADD3 UR8, UR7, -UR8, URZ ;  /* 0x8000000807087290 */ /* 0x000fe2000fffe03f */
[----:B------:R-:W-:Y:S02]  /*18e0*/  CS2R R40, SRZ ;  /* 0x0000000000287805 */ /* 0x000fe4000001ff00 */
[----:B------:R-:W-:Y:S01]  /*18f0*/  CS2R R42, SRZ ;  /* 0x00000000002a7805 */ /* 0x000fe2000001ff00 */
[----:B------:R-:W-:Y:S01]  /*1900*/  UMOV UR7, URZ ;  /* 0x0000003f00077c82 */ /* 0x000fe20008000000 */
[----:B------:R-:W-:Y:S01]  /*1910*/  ULEA UR8, UR8, UR51, 0xc ;  /* 0x0000003308087291 */ /* 0x000fe2000f8e603f */
[----:B------:R-:W-:-:S02]  /*1920*/  CS2R R44, SRZ ;  /* 0x00000000002c7805 */ /* 0x000fc4000001ff00 */
[----:B------:R-:W-:Y:S02]  /*1930*/  CS2R R46, SRZ ;  /* 0x00000000002e7805 */ /* 0x000fe4000001ff00 */
[----:B------:R-:W-:Y:S01]  /*1940*/  CS2R R48, SRZ ;  /* 0x0000000000307805 */ /* 0x000fe2000001ff00 */
[----:B------:R-:W-:Y:S01]  /*1950*/  UIADD3 UR8, UR8, 0x6300, URZ ;  /* 0x0000630008087890 */ /* 0x000fe2000fffe03f */
[----:B------:R-:W-:Y:S02]  /*1960*/  CS2R R50, SRZ ;  /* 0x0000000000327805 */ /* 0x000fe4000001ff00 */
[----:B------:R-:W-:Y:S02]  /*1970*/  CS2R R52, SRZ ;  /* 0x0000000000347805 */ /* 0x000fe4000001ff00 */
[----:B------:R-:W-:Y:S01]  /*1980*/  CS2R R54, SRZ ;  /* 0x0000000000367805 */ /* 0x000fe2000001ff00 */
[----:B------:R-:W-:Y:S01]  /*1990*/  USHF.R.U32.HI UR8, URZ, 0x4, UR8 ;  /* 0x000000043f087899 */ /* 0x000fe20008011608 */
[----:B------:R-:W-:-:S02]  /*19a0*/  CS2R R56, SRZ ;  /* 0x0000000000387805 */ /* 0x000fc4000001ff00 */
[----:B------:R-:W-:Y:S02]  /*19b0*/  CS2R R58, SRZ ;  /* 0x00000000003a7805 */ /* 0x000fe4000001ff00 */
[----:B------:R-:W-:Y:S01]  /*19c0*/  CS2R R60, SRZ ;  /* 0x00000000003c7805 */ /* 0x000fe2000001ff00 */
[----:B------:R-:W-:Y:S01]  /*19d0*/  ULOP3.LUT UR12, UR8, 0x3fff, URZ, 0xc0, !UPT ;  /* 0x00003fff080c7892 */ /* 0x000fe2000f8ec03f */
        /* <DEDUP_REMOVED lines=12> */
[----:B------:R-:W-:Y:S01]  /*1aa0*/  CS2R R86, SRZ ;  /* 0x0000000000567805 */ /* 0x000fe2000001ff00 */
[----:B------:R-:W-:Y:S06]  /*1ab0*/  @!P0 BRA `(.L_x_16) ;  /* 0x0000000800388947 */ /* 0x000fec0003800000 */
[----:B------:R-:W-:-:S13]  /*1ac0*/  ISETP.NE.AND P1, PT, R162, 0x3, PT ;  /* 0x00000003a200780c */ /* 0x000fda0003f25270 */
[----:B------:R-:W-:Y:S05]  /*1ad0*/  @!P1 BRA `(.L_x_17) ;  /* 0x0000000000049947 */ /* 0x000fea0003800000 */
[----:B------:R-:W-:Y:S01]  /*1ae0*/  BPT.TRAP 0x1 ;  /* 0x000000040000795c */ /* 0x000fe20000300000 */
.L_x_17:
[----:B------:R-:W-:Y:S01]  /*1af0*/  ULEA UR5, UR4, UR51, 0x3 ;  /* 0x0000003304057291 */ /* 0x000fe2000f8e183f */
[----:B------:R-:W-:-:S05]  /*1b00*/  IMAD.U32 R0, RZ, RZ, UR39 ;  /* 0x00000027ff007e24 */ /* 0x000fca000f8e00ff */
[----:B------:R-:W-:-:S04]  /*1b10*/  SHF.L.U32 R0, R0, 0x1f, RZ ;  /* 0x0000001f00007819 */ /* 0x000fc800000006ff */
[----:B------:R1:W2:Y:S01]  /*1b20*/  SYNCS.PHASECHK.TRANS64.TRYWAIT P0, [UR5], R0 ;  /* 0x00000000ff0075a7 */ /* 0x0002a20008000145 */
[----:B------:R-:W-:Y:S05]  /*1b30*/  @!P1 BRA `(.L_x_18) ;  /* 0x0000000000049947 */ /* 0x000fea0003800000 */
[----:B------:R-:W-:Y:S01]  /*1b40*/  BPT.TRAP 0x1 ;  /* 0x000000040000795c */ /* 0x000fe20000300000 */
.L_x_18:
[----:B--2---:R-:W-:Y:S05]  /*1b50*/  @P0 BRA `(.L_x_19) ;  /* 0x0000000000080947 */ /* 0x004fea0003800000 */
[----:B------:R-:W2:Y:S02]  /*1b60*/  SYNCS.PHASECHK.TRANS64.TRYWAIT P0, [UR5], R0 ;  /* 0x00000000ff0075a7 */ /* 0x000ea40008000145 */
[----:B--2---:R-:W-:Y:S05]  /*1b70*/  @!P0 BRA `(.L_x_20) ;  /* 0x00000078009c8947 */ /* 0x004fea0003800000 */
.L_x_19:
[----:B------:R-:W-:Y:S01]  /*1b80*/  UIADD3 UR5, UR51, 0x1e300, URZ ;  /* 0x0001e30033057890 */ /* 0x000fe2000fffe03f */
[----:B------:R-:W-:Y:S01]  /*1b90*/  WARPGROUP.ARRIVE ;  /* 0x00000000000079c5 */ /* 0x000fe20000000000 */
[----:B------:R-:W-:Y:S01]  /*1ba0*/  ULOP3.LUT UR8, UR12, 0x10000, URZ, 0xfc, !UPT ;  /* 0x000100000c087892 */ /* 0x000fe2000f8efc3f */
[----:B------:R-:W-:Y:S01]  /*1bb0*/  CS2R R98, SRZ ;  /* 0x0000000000627805 */ /* 0x000fe2000001ff00 */
[----:B------:R-:W-:Y:S01]  /*1bc0*/  USHF.R.U32.HI UR5, URZ, 0x4, UR5 ;  /* 0x000000043f057899 */ /* 0x000fe20008011605 */
[----:B------:R-:W-:Y:S01]  /*1bd0*/  IMAD.MOV.U32 R97, RZ, RZ, RZ ;  /* 0x000000ffff617224 */ /* 0x000fe200078e00ff */
[----:B------:R-:W-:Y:S01]  /*1be0*/  ULEA UR8, UR4, UR8, 0x9 ;  /* 0x0000000804087291 */ /* 0x000fe2000f8e483f */
[----:B------:R-:W-:Y:S01]  /*1bf0*/  CS2R R100, SRZ ;  /* 0x0000000000647805 */ /* 0x000fe2000001ff00 */
[----:B------:R-:W-:Y:S01]  /*1c00*/  ULOP3.LUT UR5, UR5, 0x3fff, URZ, 0xc0, !UPT ;  /* 0x00003fff05057892 */ /* 0x000fe2000f8ec03f */
[----:B------:R-:W-:Y:S01]  /*1c10*/  CS2R R102, SRZ ;  /* 0x0000000000667805 */ /* 0x000fe2000001ff00 */
[----:B------:R-:W-:Y:S01]  /*1c20*/  UMOV UR9, 0x80000020 ;  /* 0x8000002000097882 */ /* 0x000fe20000000000 */
[----:B------:R-:W-:Y:S01]  /*1c30*/  UMOV UR11, 0x80000020 ;  /* 0x80000020000b7882 */ /* 0x000fe20000000000 */
[----:B------:R-:W-:Y:S01]  /*1c40*/  ULOP3.LUT UR5, UR5, 0x10000, URZ, 0xfc, !UPT ;  /* 0x0001000005057892 */ /* 0x000fe2000f8efc3f */
[----:B------:R-:W-:Y:S01]  /*1c50*/  CS2R R104, SRZ ;  /* 0x0000000000687805 */ /* 0x000fe2000001ff00 */
[----:B------:R-:W-:Y:S01]  /*1c60*/  ULDC UR6, c[0x0][0x50c] ;  /* 0x0001430000067ab9 */ /* 0x000fe20000000800 */
[----:B------:R-:W-:Y:S01]  /*1c70*/  CS2R R106, SRZ ;  /* 0x00000000006a7805 */ /* 0x000fe2000001ff00 */
[----:B------:R-:W-:Y:S01]  /*1c80*/  ULEA UR10, UR4, UR5, 0x9 ;  /* 0x00000005040a7291 */ /* 0x000fe2000f8e483f */
[----:B------:R-:W-:Y:S01]  /*1c90*/  CS2R R108, SRZ ;  /* 0x00000000006c7805 */ /* 0x000fe2000001ff00 */
[----:B------:R-:W-:Y:S01]  /*1ca0*/  UISETP.NE.AND UP0, UPT, UR6, 0x2, UPT ;  /* 0x000000020600788c */ /* 0x000fe2000bf05270 */
[----:B------:R-:W-:Y:S01]  /*1cb0*/  CS2R R110, SRZ ;  /* 0x00000000006e7805 */ /* 0x000fe2000001ff00 */
[----:B------:R-:W-:Y:S01]  /*1cc0*/  UMOV UR5, 0x2 ;  /* 0x0000000200057882 */ /* 0x000fe20000000000 */
[----:B------:R-:W-:Y:S01]  /*1cd0*/  CS2R R112, SRZ ;  /* 0x0000000000707805 */ /* 0x000fe2000001ff00 */
[----:B------:R-:W-:Y:S01]  /*1ce0*/  USEL UR6, URZ, 0x1, UP0 ;  /* 0x000000013f067887 */ /* 0x000fe20008000000 */
[----:B------:R-:W-:-:S02]  /*1cf0*/  CS2R R114, SRZ ;  /* 0x0000000000727805 */ /* 0x000fc4000001ff00 */
[----:B------:R-:W-:Y:S01]  /*1d00*/  CS2R R116, SRZ ;  /* 0x0000000000747805 */ /* 0x000fe2000001ff00 */
[----:B------:R-:W-:Y:S01]  /*1d10*/  QGMMA.64x128x32.F32.E4M3.E4M3 R24, gdesc[UR8], RZ, !UPT, gsb0 ;  /* 0x01e00000081879f3 */ /* 0x000fe2000c0008ff */
[----:B------:R-:W-:Y:S01]  /*1d20*/  UIADD3 UR8, UR8, 0x2, URZ ;  /* 0x0000000208087890 */ /* 0x000fe2000fffe03f */
[----:B------:R-:W-:Y:S01]  /*1d30*/  CS2R R118, SRZ ;  /* 0x0000000000767805 */ /* 0x000fe2000001ff00 */
[----:B------:R-:W-:Y:S01]  /*1d40*/  UIADD3 UR10, UR10, 0x2, URZ ;  /* 0x000000020a0a7890 */ /* 0x000fe2000fffe03f */
[----:B------:R-:W-:Y:S01]  /*1d50*/  ISETP.NE.AND P0, PT, RZ, UR6, PT ;  /* 0x00000006ff007c0c */ /* 0x000fe2000bf05270 */
[----:B------:R-:W-:Y:S01]  /*1d60*/  UMOV UR9, 0x80000020 ;  /* 0x8000002000097882 */ /* 0x000fe20000000000 */
[----:B------:R-:W-:Y:S01]  /*1d70*/  UMOV UR11, 0x80000020 ;  /* 0x80000020000b7882 */ /* 0x000fe20000000000 */
        /* <DEDUP_REMOVED lines=11> */
[----:B------:R-:W-:Y:S01]  /*1e30*/  CS2R R142, SRZ ;  /* 0x00000000008e7805 */ /* 0x000fe2000001ff00 */
[----:B------:R-:W-:Y:S01]  /*1e40*/  IMAD.MOV.U32 R144, RZ, RZ, RZ ;  /* 0x000000ffff907224 */ /* 0x000fe200078e00ff */
[----:B------:R-:W-:Y:S02]  /*1e50*/  CS2R R146, SRZ ;  /* 0x0000000000927805 */ /* 0x000fe4000001ff00 */
[----:B------:R-:W-:-:S02]  /*1e60*/  CS2R R148, SRZ ;  /* 0x0000000000947805 */ /* 0x000fc4000001ff00 */
[----:B------:R-:W-:Y:S02]  /*1e70*/  CS2R R150, SRZ ;  /* 0x0000000000967805 */ /* 0x000fe4000001ff00 */
[----:B------:R-:W-:Y:S02]  /*1e80*/  CS2R R152, SRZ ;  /* 0x0000000000987805 */ /* 0x000fe4000001ff00 */
[----:B------:R-:W-:Y:S02]  /*1e90*/  CS2R R154, SRZ ;  /* 0x00000000009a7805 */ /* 0x000fe4000001ff00 */
[----:B------:R-:W-:Y:S02]  /*1ea0*/  CS2R R156, SRZ ;  /* 0x00000000009c7805 */ /* 0x000fe4000001ff00 */
[----:B------:R-:W-:Y:S02]  /*1eb0*/  CS2R R158, SRZ ;  /* 0x00000000009e7805 */ /* 0x000fe4000001ff00 */
[----:B------:R-:W-:Y:S01]  /*1ec0*/  CS2R R160, SRZ ;  /* 0x0000000000a07805 */ /* 0x000fe2000001ff00 */
[----:B------:R-:W-:-:S02]  /*1ed0*/  WARPGROUP.DEPBAR.LE gsb0, 0x0 ;  /* 0x00008000000079c5 */ /* 0x000fc40000010000 */
[----:B------:R-:W-:-:S06]  /*1ee0*/  WARPGROUP.ARRIVE ;  /* 0x00000000000079c5 */ /* 0x000fcc0000000000 */
[----:B------:R-:W-:Y:S03]  /*1ef0*/  QGMMA.64x128x32.F32.E4M3.E4M3 R24, gdesc[UR8], R24, gsb0 ;  /* 0x01e00000081879f3 */ /* 0x000fe60008000818 */
[----:B------:R-:W-:Y:S02]  /*1f00*/  WARPGROUP.DEPBAR.LE gsb0, 0x0 ;  /* 0x00008000000079c5 */ /* 0x000fe40000010000 */
[----:B------:R-:W-:Y:S05]  /*1f10*/  @!P0 BRA `(.L_x_21) ;  /* 0x0000000400048947 */ /* 0x000fea0003800000 */
[----:B------:R-:W-:Y:S01]  /*1f20*/  FADD R161, RZ, R24 ;  /* 0x00000018ffa17221 */ /* 0x000fe20000000000 */
[----:B------:R-:W-:-:S01]  /*1f30*/  FADD R160, RZ, R25 ;  /* 0x00000019ffa07221 */ /* 0x000fc20000000000 */
        /* <DEDUP_REMOVED lines=62> */
[----:B------:R-:W-:-:S06]  /*2320*/  UMOV UR5, URZ ;  /* 0x0000003f00057c82 */ /* 0x000fcc0008000000 */
.L_x_21:
[----:B------:R-:W-:-:S04]  /*2330*/  UIADD3 UR13, UR4, 0x1, URZ ;  /* 0x00000001040d7890 */ /* 0x000fc8000fffe03f */
[----:B------:R-:W-:-:S04]  /*2340*/  UISETP.NE.AND UP0, UPT, UR13, 0xc, UPT ;  /* 0x0000000c0d00788c */ /* 0x000fc8000bf05270 */
[----:B------:R-:W-:Y:S02]  /*2350*/  USEL UR7, URZ, 0x1, UP0 ;  /* 0x000000013f077887 */ /* 0x000fe40008000000 */
[----:B------:R-:W-:Y:S02]  /*2360*/  USEL UR13, UR13, URZ, UP0 ;  /* 0x0000003f0d0d7287 */ /* 0x000fe40008000000 */
[----:B------:R-:W-:-:S06]  /*2370*/  ULOP3.LUT UR7, UR39, UR7, URZ, 0x3c, !UPT ;  /* 0x0000000727077292 */ /* 0x000fcc000f8e3c3f */
[----:B------:R-:W-:Y:S01]  /*2380*/  IMAD.U32 R5, RZ, RZ, UR7 ;  /* 0x00000007ff057e24 */ /* 0x000fe2000f8e00ff */
[----:B------:R-:W-:-:S06]  /*2390*/  UMOV UR7, 0x1 ;  /* 0x0000000100077882 */ /* 0x000fcc0000000000 */
.L_x_16:
[----:B------:R-:W-:-:S04]  /*23a0*/  UISETP.LT.AND UP0, UPT, UR50, 0x1, UPT ;  /* 0x000000013200788c */ /* 0x000fc8000bf01270 */
[----:B------:R-:W-:-:S04]  /*23b0*/  USEL UR8, UR50, 0x1, UP0 ;  /* 0x0000000132087887 */ /* 0x000fc80008000000 */
[----:B------:R-:W-:-:S04]  /*23c0*/  UIADD3 UR8, UR50, -UR8, URZ ;  /* 0x8000000832087290 */ /* 0x000fc8000fffe03f */
[----:B------:R-:W-:-:S06]  /*23d0*/  UISETP.GE.AND UP0, UPT, UR8, 0x1, UPT ;  /* 0x000000010800788c */ /* 0x000fcc000bf06270 */
[----:B------:R-:W-:-:S13]  /*23e0*/  PLOP3.LUT P0, PT, PT, PT, UP0, 0x80, 0x0 ;  /* 0x000000000000781c */ /* 0x000fda0003f0f008 */
[----:B------:R-:W-:Y:S05]  /*23f0*/  @!P0 BRA `(.L_x_22) ;  /* 0x0000000400fc8947 */ /* 0x000fea0003800000 */
[----:B-12---:R-:W-:Y:S01]  /*2400*/  MOV R0, UR8 ;  /* 0x0000000800007c02 */ /* 0x006fe20008000f00 */
[----:B------:R-:W-:Y:S01]  /*2410*/  UMOV UR14, UR4 ;  /* 0x00000004000e7c82 */ /* 0x000fe20008000000 */
[----:B------:R-:W-:-:S05]  /*2420*/  ULDC UR15, c[0x0][0x50c] ;  /* 0x00014300000f7ab9 */ /* 0x000fca0000000800 */
.L_x_30:
[----:B------:R-:W-:-:S13]  /*2430*/  ISETP.NE.AND P1, PT, R162, 0x3, PT ;  /* 0x00000003a200780c */ /* 0x000fda0003f25270 */
[----:B-12---:R-:W-:Y:S05]  /*2440*/  @!P1 BRA `(.L_x_23) ;  /* 0x0000000000049947 */ /* 0x006fea0003800000 */
[----:B------:R-:W-:Y:S01]  /*2450*/  BPT.TRAP 0x1 ;  /* 0x000000040000795c */ /* 0x000fe20000300000 */
.L_x_23:
[----:B------:R-:W-:Y:S01]  /*2460*/  ULEA UR8, UR13, UR51, 0x3 ;  /* 0x000000330d087291 */ /* 0x000fe2000f8e183f */
[----:B------:R-:W-:-:S08]  /*2470*/  SHF.L.U32 R3, R5, 0x1f, RZ ;  /* 0x0000001f05037819 */ /* 0x000fd000000006ff */
[----:B------:R1:W2:Y:S01]  /*2480*/  SYNCS.PHASECHK.TRANS64.TRYWAIT P0, [UR8], R3 ;  /* 0x00000003ff0075a7 */ /* 0x0002a20008000148 */
[----:B------:R-:W-:Y:S05]  /*2490*/  @!P1 BRA `(.L_x_24) ;  /* 0x0000000000049947 */ /* 0x000fea0003800000 */
[----:B------:R-:W-:Y:S01]  /*24a0*/  BPT.TRAP 0x1 ;  /* 0x000000040000795c */ /* 0x000fe20000300000 */
.L_x_24:
[----:B--2---:R-:W-:Y:S05]  /*24b0*/  @P0 BRA `(.L_x_25) ;  /* 0x0000000000080947 */ /* 0x004fea0003800000 */
[----:B------:R-:W2:Y:S02]  /*24c0*/  SYNCS.PHASECHK.TRANS64.TRYWAIT P0, [UR8], R3 ;  /* 0x00000003ff0075a7 */ /* 0x000ea40008000148 */
[----:B--2---:R-:W-:Y:S05]  /*24d0*/  @!P0 BRA `(.L_x_26) ;  /* 0x00000070005c8947 */ /* 0x004fea0003800000 */
.L_x_25:
[----:B------:R-:W-:Y:S01]  /*24e0*/  UIADD3 UR8, UR51, 0x1e300, URZ ;  /* 0x0001e30033087890 */ /* 0x000fe2000fffe03f */
[----:B------:R-:W-:Y:S01]  /*24f0*/  WARPGROUP.ARRIVE ;  /* 0x00000000000079c5 */ /* 0x000fe20000000000 */
[----:B------:R-:W-:Y:S02]  /*2500*/  UISETP.NE.AND UP0, UPT, UR6, URZ, UPT ;  /* 0x0000003f0600728c */ /* 0x000fe4000bf05270 */
[----:B------:R-:W-:Y:S02]  /*2510*/  USHF.R.U32.HI UR8, URZ, 0x4, UR8 ;  /* 0x000000043f087899 */ /* 0x000fe40008011608 */
[----:B------:R-:W-:Y:S02]  /*2520*/  USEL UR7, UR7, URZ, !UP0 ;  /* 0x0000003f07077287 */ /* 0x000fe4000c000000 */
[----:B------:R-:W-:Y:S02]  /*2530*/  ULOP3.LUT UR6, UR8, 0x3fff, URZ, 0xc0, !UPT ;  /* 0x00003fff08067892 */ /* 0x000fe4000f8ec03f */
[----:B------:R-:W-:-:S02]  /*2540*/  ULOP3.LUT UR8, UR12, 0x10000, URZ, 0xfc, !UPT ;  /* 0x000100000c087892 */ /* 0x000fc4000f8efc3f */
[----:B------:R-:W-:Y:S02]  /*2550*/  ULOP3.LUT UR6, UR6, 0x10000, URZ, 0xfc, !UPT ;  /* 0x0001000006067892 */ /* 0x000fe4000f8efc3f */
[----:B------:R-:W-:Y:S02]  /*2560*/  UISETP.NE.U32.AND UP0, UPT, UR7, URZ, UPT ;  /* 0x0000003f0700728c */ /* 0x000fe4000bf05070 */
[----:B------:R-:W-:Y:S02]  /*2570*/  ULEA UR8, UR13, UR8, 0x9 ;  /* 0x000000080d087291 */ /* 0x000fe4000f8e483f */
[----:B------:R-:W-:Y:S01]  /*2580*/  ULEA UR10, UR13, UR6, 0x9 ;  /* 0x000000060d0a7291 */ /* 0x000fe2000f8e483f */
[----:B------:R-:W-:Y:S01]  /*2590*/  UMOV UR9, 0x80000020 ;  /* 0x8000002000097882 */ /* 0x000fe20000000000 */
[----:B------:R-:W-:Y:S01]  /*25a0*/  UMOV UR11, 0x80000020 ;  /* 0x80000020000b7882 */ /* 0x000fe20000000000 */
[----:B------:R-:W-:-:S06]  /*25b0*/  UIADD3 UR5, UR5, 0x2, URZ ;  /* 0x0000000205057890 */ /* 0x000fcc000fffe03f */
[----:B------:R-:W-:Y:S01]  /*25c0*/  QGMMA.64x128x32.F32.E4M3.E4M3 R24, gdesc[UR8], R24, UP0, gsb0 ;  /* 0x01e00000081879f3 */ /* 0x000fe2000b800818 */
[----:B------:R-:W-:Y:S02]  /*25d0*/  UIADD3 UR8, UR8, 0x2, URZ ;  /* 0x0000000208087890 */ /* 0x000fe4000fffe03f */
[----:B------:R-:W-:Y:S01]  /*25e0*/  UIADD3 UR10, UR10, 0x2, URZ ;  /* 0x000000020a0a7890 */ /* 0x000fe2000fffe03f */
[----:B------:R-:W-:Y:S01]  /*25f0*/  UMOV UR9, 0x80000020 ;  /* 0x8000002000097882 */ /* 0x000fe20000000000 */
[----:B------:R-:W-:Y:S01]  /*2600*/  UMOV UR11, 0x80000020 ;  /* 0x80000020000b7882 */ /* 0x000fe20000000000 */
[----:B------:R-:W-:-:S04]  /*2610*/  UISETP.NE.AND UP0, UPT, UR5, UR15, UPT ;  /* 0x0000000f0500728c */ /* 0x000fc8000bf05270 */
[----:B------:R-:W-:-:S06]  /*2620*/  USEL UR6, URZ, 0x1, UP0 ;  /* 0x000000013f067887 */ /* 0x000fcc0008000000 */
[----:B------:R-:W-:Y:S01]  /*2630*/  ISETP.NE.AND P0, PT, RZ, UR6, PT ;  /* 0x00000006ff007c0c */ /* 0x000fe2000bf05270 */
[----:B------:R-:W-:Y:S02]  /*2640*/  WARPGROUP.DEPBAR.LE gsb0, 0x0 ;  /* 0x00008000000079c5 */ /* 0x000fe40000010000 */
[----:B------:R-:W-:-:S06]  /*2650*/  WARPGROUP.ARRIVE ;  /* 0x00000000000079c5 */ /* 0x000fcc0000000000 */
[----:B------:R-:W-:Y:S03]  /*2660*/  QGMMA.64x128x32.F32.E4M3.E4M3 R24, gdesc[UR8], R24, gsb0 ;  /* 0x01e00000081879f3 */ /* 0x000fe60008000818 */
[----:B------:R-:W-:Y:S02]  /*2670*/  WARPGROUP.DEPBAR.LE gsb0, 0x0 ;  /* 0x00008000000079c5 */ /* 0x000fe40000010000 */
[----:B------:R-:W-:Y:S05]  /*2680*/  @!P0 BRA `(.L_x_27) ;  /* 0x0000000400048947 */ /* 0x000fea0003800000 */
[----:B------:R-:W-:Y:S01]  /*2690*/  FADD R161, R24, R161 ;  /* 0x000000a118a17221 */ /* 0x000fe20000000000 */
[----:B------:R-:W-:-:S01]  /*26a0*/  FADD R160, R25, R160 ;  /* 0x000000a019a07221 */ /* 0x000fc20000000000 */
        /* <DEDUP_REMOVED lines=62> */
[----:B------:R-:W-:-:S06]  /*2a90*/  UMOV UR5, URZ ;  /* 0x0000003f00057c82 */ /* 0x000fcc0008000000 */
.L_x_27:
[----:B------:R-:W-:Y:S05]  /*2aa0*/  @!P1 BRA `(.L_x_28) ;  /* 0x0000000000049947 */ /* 0x000fea0003800000 */
[----:B------:R-:W-:Y:S01]  /*2ab0*/  BPT.TRAP 0x1 ;  /* 0x000000040000795c */ /* 0x000fe20000300000 */
.L_x_28:
[----:B------:R-:W-:Y:S01]  /*2ac0*/  ULEA UR7, UR14, UR51, 0x3 ;  /* 0x000000330e077291 */ /* 0x000fe2000f8e183f */
[----:B------:R-:W-:-:S03]  /*2ad0*/  ISETP.GT.U32.AND P0, PT, R19, 0x1, PT ;  /* 0x000000011300780c */ /* 0x000fc60003f04070 */
[----:B------:R-:W-:-:S04]  /*2ae0*/  UIADD3 UR7, UR7, 0x60, URZ ;  /* 0x0000006007077890 */ /* 0x000fc8000fffe03f */
[----:B------:R-:W-:-:S09]  /*2af0*/  UPRMT UR7, URZ, 0x654, UR7 ;  /* 0x000006543f077896 */ /* 0x000fd20008000007 */
[----:B------:R-:W-:Y:S01]  /*2b00*/  SYNCS.ARRIVE.TRANS64.RED.A1T0 RZ, [UR7], RZ ;  /* 0x000000ffffff79a7 */ /* 0x000fe20008100407 */
[----:B------:R-:W-:Y:S05]  /*2b10*/  @P0 BRA `(.L_x_29) ;  /* 0x0000000000040947 */ /* 0x000fea0003800000 */
[----:B------:R-:W-:Y:S01]  /*2b20*/  BPT.TRAP 0x1 ;  /* 0x000000040000795c */ /* 0x000fe20000300000 */
.L_x_29:
[----:B------:R-:W-:Y:S01]  /*2b30*/  UIADD3 UR13, UR13, 0x1, URZ ;  /* 0x000000010d0d7890 */ /* 0x000fe2000fffe03f */
[C---:B------:R-:W-:Y:S01]  /*2b40*/  ISETP.GT.AND P0, PT, R0.reuse, 0x1, PT ;  /* 0x000000010000780c */ /* 0x040fe20003f04270 */
[----:B------:R-:W-:Y:S01]  /*2b50*/  UIADD3 UR14, UR14, 0x1, URZ ;  /* 0x000000010e0e7890 */ /* 0x000fe2000fffe03f */
[----:B------:R-:W-:Y:S01]  /*2b60*/  VIADD R0, R0, 0xffffffff ;  /* 0xffffffff00007836 */ /* 0x000fe20000000000 */
[----:B------:R-:W-:Y:S02]  /*2b70*/  UISETP.NE.AND UP0, UPT, UR13, 0xc, UPT ;  /* 0x0000000c0d00788c */ /* 0x000fe4000bf05270 */
[----:B------:R-:W-:Y:S02]  /*2b80*/  UISETP.NE.AND UP1, UPT, UR14, 0xc, UPT ;  /* 0x0000000c0e00788c */ /* 0x000fe4000bf25270 */
[----:B------:R-:W-:Y:S02]  /*2b90*/  USEL UR7, URZ, 0x1, UP0 ;  /* 0x000000013f077887 */ /* 0x000fe40008000000 */
[----:B------:R-:W-:-:S02]  /*2ba0*/  USEL UR13, UR13, URZ, UP0 ;  /* 0x0000003f0d0d7287 */ /* 0x000fc40008000000 */
[----:B------:R-:W-:Y:S02]  /*2bb0*/  USEL UR14, UR14, URZ, UP1 ;  /* 0x0000003f0e0e7287 */ /* 0x000fe40008800000 */
[----:B------:R-:W-:Y:S01]  /*2bc0*/  LOP3.LUT R5, R5, UR7, RZ, 0x3c, !PT ;  /* 0x0000000705057c12 */ /* 0x000fe2000f8e3cff */
[----:B------:R-:W-:Y:S01]  /*2bd0*/  UMOV UR7, 0x1 ;  /* 0x0000000100077882 */ /* 0x000fe20000000000 */
[----:B------:R-:W-:Y:S08]  /*2be0*/  @P0 BRA `(.L_x_30) ;  /* 0xfffffff800100947 */ /* 0x000ff0000383ffff */
.L_x_22:
[----:B------:R-:W-:Y:S01]  /*2bf0*/  UISETP.NE.AND UP0, UPT, UR5, URZ, UPT ;  /* 0x0000003f0500728c */ /* 0x000fe2000bf05270 */
[----:B-12---:R-:W1:Y:S03]  /*2c00*/  LDC R0, c[0x0][0x28c] ;  /* 0x0000a300ff007b82 */ /* 0x006e660000000800 */
[----:B------:R-:W-:-:S06]  /*2c10*/  USEL UR5, URZ, 0x1, !UP0 ;  /* 0x000000013f057887 */ /* 0x000fcc000c000000 */
[----:B------:R-:W-:Y:S02]  /*2c20*/  ISETP.NE.AND P0, PT, RZ, UR5, PT ;  /* 0x00000005ff007c0c */ /* 0x000fe4000bf05270 */
[----:B-1----:R-:W-:-:S11]  /*2c30*/  ISETP.GE.AND P1, PT, R0, 0x1, PT ;  /* 0x000000010000780c */ /* 0x002fd60003f26270 */
[----:B------:R-:W-:Y:S05]  /*2c40*/  @!P0 BRA `(.L_x_31) ;  /* 0x0000000400008947 */ /* 0x000fea0003800000 */
[----:B------:R-:W-:Y:S01]  /*2c50*/  FADD R161, R24, R161 ;  /* 0x000000a118a17221 */ /* 0x000fe20000000000 */
        /* <DEDUP_REMOVED lines=62> */
[----:B------:R-:W-:-:S07]  /*3040*/  FADD R98, R98, R87 ;  /* 0x0000005762627221 */ /* 0x000fce0000000000 */
.L_x_31:
[----:B------:R-:W-:Y:S05]  /*3050*/  @!P1 BRA `(.L_x_32) ;  /* 0x0000000000409947 */ /* 0x000fea0003800000 */
[----:B------:R-:W-:-:S13]  /*3060*/  ISETP.NE.AND P0, PT, R162, 0x3, PT ;  /* 0x00000003a200780c */ /* 0x000fda0003f05270 */
[----:B------:R-:W-:Y:S05]  /*3070*/  @!P0 BRA `(.L_x_33) ;  /* 0x0000000000048947 */ /* 0x000fea0003800000 */
[----:B------:R-:W-:Y:S01]  /*3080*/  BPT.TRAP 0x1 ;  /* 0x000000040000795c */ /* 0x000fe20000300000 */
.L_x_33:
[----:B------:R-:W-:Y:S01]  /*3090*/  UISETP.LT.AND UP0, UPT, UR50, 0x1, UPT ;  /* 0x000000013200788c */ /* 0x000fe2000bf01270 */
[----:B------:R-:W-:-:S03]  /*30a0*/  ISETP.GT.U32.AND P0, PT, R19, 0x1, PT ;  /* 0x000000011300780c */ /* 0x000fc60003f04070 */
[----:B------:R-:W-:-:S04]  /*30b0*/  USEL UR5, UR50, 0x1, UP0 ;  /* 0x0000000132057887 */ /* 0x000fc80008000000 */
[----:B------:R-:W-:-:S04]  /*30c0*/  UIADD3 UR5, UR4, UR50, -UR5 ;  /* 0x0000003204057290 */ /* 0x000fc8000fffe805 */
[----:B------:R-:W-:-:S04]  /*30d0*/  UIMAD.WIDE.U32 UR6, UR5, -0x55555555, URZ ;  /* 0xaaaaaaab050678a5 */ /* 0x000fc8000f8e003f */
[----:B------:R-:W-:-:S04]  /*30e0*/  USHF.R.U32.HI UR6, URZ, 0x3, UR7 ;  /* 0x000000033f067899 */ /* 0x000fc80008011607 */
[----:B------:R-:W-:-:S04]  /*30f0*/  UIMAD UR5, UR6, -0xc, UR5 ;  /* 0xfffffff4060578a4 */ /* 0x000fc8000f8e0205 */
[----:B------:R-:W-:-:S04]  /*3100*/  ULEA UR5, UR5, UR51, 0x3 ;  /* 0x0000003305057291 */ /* 0x000fc8000f8e183f */
[----:B------:R-:W-:-:S04]  /*3110*/  UIADD3 UR5, UR5, 0x60, URZ ;  /* 0x0000006005057890 */ /* 0x000fc8000fffe03f */
[----:B------:R-:W-:-:S09]  /*3120*/  UPRMT UR5, URZ, 0x654, UR5 ;  /* 0x000006543f057896 */ /* 0x000fd20008000005 */
[----:B------:R-:W-:Y:S01]  /*3130*/  SYNCS.ARRIVE.TRANS64.RED.A1T0 RZ, [UR5], RZ ;  /* 0x000000ffffff79a7 */ /* 0x000fe20008100405 */
[----:B------:R-:W-:Y:S05]  /*3140*/  @P0 BRA `(.L_x_32) ;  /* 0x0000000000040947 */ /* 0x000fea0003800000 */
[----:B------:R-:W-:Y:S01]  /*3150*/  BPT.TRAP 0x1 ;  /* 0x000000040000795c */ /* 0x000fe20000300000 */
.L_x_32:
[----:B------:R-:W-:Y:S01]  /*3160*/  UIADD3 UR6, UR51, 0x200, URZ ;  /* 0x0000020033067890 */ /* 0x000fe2000fffe03f */
[----:B------:R-:W-:Y:S01]  /*3170*/  R2UR UR46, R23 ;  /* 0x00000000172e72ca */ /* 0x000fe200000e0000 */
[----:B------:R-:W-:Y:S01]  /*3180*/  UIADD3 UR52, UR50, UR4, URZ ;  /* 0x0000000432347290 */ /* 0x000fe2000fffe03f */
[----:B------:R-:W-:Y:S01]  /*3190*/  R2UR UR45, R22 ;  /* 0x00000000162d72ca */ /* 0x000fe200000e0000 */
[----:B------:R-:W-:Y:S02]  /*31a0*/  UISETP.GE.U32.AND UP1, UPT, UR50, 0xc, UPT ;  /* 0x0000000c3200788c */ /* 0x000fe4000bf26070 */
[----:B------:R-:W-:Y:S02]  /*31b0*/  ULOP3.LUT UP2, URZ, UR6, 0x9f, URZ, 0xc0, !UPT ;  /* 0x0000009f063f7892 */ /* 0x000fe4000f84c03f */
[----:B------:R-:W-:-:S04]  /*31c0*/  UISETP.GT.U32.AND UP0, UPT, UR52, 0xb, UPT ;  /* 0x0000000b3400788c */ /* 0x000fc8000bf04070 */
[----:B------:R-:W-:Y:S01]  /*31d0*/  UISETP.LT.U32.AND UP0, UPT, UR50, 0xc, UP0 ;  /* 0x0000000c3200788c */ /* 0x000fe20008701070 */
[----:B------:R-:W-:Y:S01]  /*31e0*/  PLOP3.LUT P0, PT, PT, PT, UP2, 0x80, 0x0 ;  /* 0x000000000000781c */ /* 0x000fe20003f0f028 */
[----:B------:R-:W-:Y:S02]  /*31f0*/  USHF.L.U32 UR46, UR46, 0x7, URZ ;  /* 0x000000072e2e7899 */ /* 0x000fe4000800063f */
[----:B------:R-:W-:Y:S02]  /*3200*/  @UP1 UIMAD.WIDE.U32 UR4, UR52, -0x55555555, URZ ;  /* 0xaaaaaaab340418a5 */ /* 0x000fe4000f8e003f */
[----:B------:R-:W-:Y:S02]  /*3210*/  USEL UR6, URZ, 0x1, !UP0 ;  /* 0x000000013f067887 */ /* 0x000fe4000c000000 */
[----:B------:R-:W-:Y:S02]  /*3220*/  @UP1 USHF.R.U32.HI UR4, URZ, 0x3, UR5 ;  /* 0x000000033f041899 */ /* 0x000fe40008011605 */
[----:B------:R-:W-:-:S02]  /*3230*/  ULOP3.LUT UR39, UR39, UR6, URZ, 0x3c, !UPT ;  /* 0x0000000627277292 */ /* 0x000fc4000f8e3c3f */
[----:B------:R-:W-:Y:S02]  /*3240*/  USHF.L.U32 UR45, UR45, 0x7, URZ ;  /* 0x000000072d2d7899 */ /* 0x000fe4000800063f */
[----:B------:R-:W-:Y:S01]  /*3250*/  @UP1 ULOP3.LUT UR39, UR39, 0x1, UR4, 0x78, !UPT ;  /* 0x0000000127271892 */ /* 0x000fe2000f8e7804 */
[----:B------:R-:W-:Y:S11]  /*3260*/  @!P0 BRA `(.L_x_34) ;  /* 0x0000000000408947 */ /* 0x000ff60003800000 */
[----:B------:R-:W-:Y:S01]  /*3270*/  MOV R0, 0x0 ;  /* 0x0000000000007802 */ /* 0x000fe20000000f00 */
[----:B------:R-:W-:Y:S01]  /*3280*/  ULDC.64 UR4, c[0x4][0x70] ;  /* 0x01001c0000047ab9 */ /* 0x000fe20000000a00 */
[----:B------:R-:W-:Y:S01]  /*3290*/  ULDC.64 UR6, c[0x4][0x8] ;  /* 0x0100020000067ab9 */ /* 0x000fe20000000a00 */
[----:B------:R-:W-:Y:S01]  /*32a0*/  IMAD.U32 R4, RZ, RZ, UR4 ;  /* 0x00000004ff047e24 */ /* 0x000fe2000f8e00ff */
[----:B------:R1:W2:Y:S01]  /*32b0*/  LDC.64 R14, c[0x4][R0] ;  /* 0x01000000000e7b82 */ /* 0x0002a20000000a00 */
[----:B------:R-:W-:Y:S01]  /*32c0*/  IMAD.U32 R5, RZ, RZ, UR5 ;  /* 0x00000005ff057e24 */ /* 0x000fe2000f8e00ff */
[----:B------:R-:W-:Y:S01]  /*32d0*/  ULDC.64 UR4, c[0x4][0x78] ;  /* 0x01001e0000047ab9 */ /* 0x000fe20000000a00 */
[----:B------:R-:W-:Y:S01]  /*32e0*/  IMAD.U32 R10, RZ, RZ, UR6 ;  /* 0x00000006ff0a7e24 */ /* 0x000fe2000f8e00ff */
[----:B------:R-:W-:Y:S01]  /*32f0*/  MOV R7, UR5 ;  /* 0x0000000500077c02 */ /* 0x000fe20008000f00 */
[----:B------:R-:W-:Y:S01]  /*3300*/  IMAD.U32 R6, RZ, RZ, UR4 ;  /* 0x00000004ff067e24 */ /* 0x000fe2000f8e00ff */
[----:B------:R-:W-:Y:S01]  /*3310*/  MOV R13, RZ ;  /* 0x000000ff000d7202 */ /* 0x000fe20000000f00 */
[----:B------:R-:W-:-:S02]  /*3320*/  IMAD.U32 R11, RZ, RZ, UR7 ;  /* 0x00000007ff0b7e24 */ /* 0x000fc4000f8e00ff */
[----:B------:R-:W-:Y:S02]  /*3330*/  IMAD.MOV.U32 R8, RZ, RZ, 0x70 ;  /* 0x00000070ff087424 */ /* 0x000fe400078e00ff */
[----:B-1----:R-:W-:-:S07]  /*3340*/  IMAD.MOV.U32 R12, RZ, RZ, 0x1 ;  /* 0x00000001ff0c7424 */ /* 0x002fce00078e00ff */
[----:B------:R-:W-:-:S07]  /*3350*/  LEPC R20, `(.L_x_34) ;  /* 0x000000001014794e */ /* 0x000fce0000000000 */
[----:B--2---:R-:W-:Y:S05]  /*3360*/  CALL.ABS.NOINC R14 ;  /* 0x000000000e007343 */ /* 0x004fea0003c00000 */
.L_x_34:
[----:B------:R-:W-:-:S04]  /*3370*/  UIADD3 UR4, UR51, 0x4200, URZ ;  /* 0x0000420033047890 */ /* 0x000fc8000fffe03f */
[----:B------:R-:W-:-:S06]  /*3380*/  ULOP3.LUT UP0, URZ, UR4, 0x9f, URZ, 0xc0, !UPT ;  /* 0x0000009f043f7892 */ /* 0x000fcc000f80c03f */
[----:B------:R-:W-:-:S13]  /*3390*/  PLOP3.LUT P0, PT, PT, PT, UP0, 0x80, 0x0 ;  /* 0x000000000000781c */ /* 0x000fda0003f0f008 */
[----:B------:R-:W-:Y:S05]  /*33a0*/  @!P0 BRA `(.L_x_35) ;  /* 0x0000000000408947 */ /* 0x000fea0003800000 */
        /* <DEDUP_REMOVED lines=9> */
[----:B------:R-:W-:Y:S02]  /*3440*/  IMAD.U32 R7, RZ, RZ, UR7 ;  /* 0x00000007ff077e24 */ /* 0x000fe4000f8e00ff */
[----:B------:R-:W-:-:S02]  /*3450*/  IMAD.U32 R11, RZ, RZ, UR5 ;  /* 0x00000005ff0b7e24 */ /* 0x000fc4000f8e00ff */
[----:B------:R-:W-:Y:S02]  /*3460*/  IMAD.MOV.U32 R8, RZ, RZ, 0x70 ;  /* 0x00000070ff087424 */ /* 0x000fe400078e00ff */
[----:B------:R-:W-:Y:S02]  /*3470*/  IMAD.MOV.U32 R12, RZ, RZ, 0x1 ;  /* 0x00000001ff0c7424 */ /* 0x000fe400078e00ff */
[----:B-1----:R-:W-:-:S07]  /*3480*/  IMAD.MOV.U32 R13, RZ, RZ, RZ ;  /* 0x000000ffff0d7224 */ /* 0x002fce00078e00ff */
[----:B------:R-:W-:-:S07]  /*3490*/  LEPC R20, `(.L_x_35) ;  /* 0x000000001014794e */ /* 0x000fce0000000000 */
[----:B--2---:R-:W-:Y:S05]  /*34a0*/  CALL.ABS.NOINC R14 ;  /* 0x000000000e007343 */ /* 0x004fea0003c00000 */
.L_x_35:
[----:B------:R-:W1:Y:S01]  /*34b0*/  LDC.64 R12, c[0x0][0x590] ;  /* 0x00016400ff0c7b82 */ /* 0x000e620000000a00 */
[----:B------:R-:W-:Y:S01]  /*34c0*/  SHF.R.U32.HI R0, RZ, 0x2, R18 ;  /* 0x00000002ff007819 */ /* 0x000fe20000011612 */
[----:B------:R-:W-:Y:S01]  /*34d0*/  ULDC UR4, c[0x0][0x284] ;  /* 0x0000a10000047ab9 */ /* 0x000fe20000000800 */
[----:B------:R-:W-:Y:S02]  /*34e0*/  LOP3.LUT R8, R18, 0xe0, RZ, 0xc0, !PT ;  /* 0x000000e012087812 */ /* 0x000fe400078ec0ff */
[----:B------:R-:W-:Y:S02]  /*34f0*/  LOP3.LUT R9, R0, 0x7, RZ, 0xc0, !PT ;  /* 0x0000000700097812 */ /* 0x000fe400078ec0ff */
[----:B------:R-:W-:Y:S01]  /*3500*/  LOP3.LUT R3, R18, 0x3, RZ, 0xc0, !PT ;  /* 0x0000000312037812 */ /* 0x000fe200078ec0ff */
[----:B------:R-:W2:Y:S01]  /*3510*/  LDC R4, c[0x0][0x288] ;  /* 0x0000a200ff047b82 */ /* 0x000ea20000000800 */
[----:B------:R-:W-:-:S04]  /*3520*/  SHF.R.U32.HI R0, RZ, 0x1, R8 ;  /* 0x00000001ff007819 */ /* 0x000fc80000011608 */
[----:B------:R-:W-:-:S05]  /*3530*/  IADD3 R0, -R0, UR4, -R9 ;  /* 0x0000000400007c10 */ /* 0x000fca000fffe909 */
[----:B------:R-:W-:Y:S01]  /*3540*/  IMAD R23, R23, -0x80, R0 ;  /* 0xffffff8017177824 */ /* 0x000fe200078e0200 */
[----:B-1----:R-:W-:-:S04]  /*3550*/  ISETP.NE.U32.AND P0, PT, R12, RZ, PT ;  /* 0x000000ff0c00720c */ /* 0x002fc80003f05070 */
[----:B------:R-:W-:Y:S01]  /*3560*/  ISETP.NE.AND.EX P0, PT, R13, RZ, PT, P0 ;  /* 0x000000ff0d00720c */ /* 0x000fe20003f05300 */
[----:B--2---:R-:W-:-:S04]  /*3570*/  IMAD R3, R3, -0x2, R4 ;  /* 0xfffffffe03037824 */ /* 0x004fc800078e0204 */
[----:B------:R-:W-:-:S08]  /*3580*/  IMAD R22, R22, -0x80, R3 ;  /* 0xffffff8016167824 */ /* 0x000fd000078e0203 */
[----:B------:R-:W-:Y:S05]  /*3590*/  @!P0 BRA `(.L_x_36) ;  /* 0x0000000000548947 */ /* 0x000fea0003800000 */
[----:B------:R-:W-:Y:S02]  /*35a0*/  ULDC.64 UR4, c[0x0][0x588] ;  /* 0x0001620000047ab9 */ /* 0x000fe40000000a00 */
[----:B------:R-:W-:-:S04]  /*35b0*/  ISETP.NE.U32.AND P1, PT, RZ, UR4, PT ;  /* 0x00000004ff007c0c */ /* 0x000fc8000bf25070 */
[----:B------:R-:W-:-:S13]  /*35c0*/  ISETP.NE.AND.EX P1, PT, RZ, UR5, PT, P1 ;  /* 0x00000005ff007c0c */ /* 0x000fda000bf25310 */
[----:B------:R-:W-:Y:S05]  /*35d0*/  @!P1 BRA `(.L_x_37) ;  /* 0x0000000000289947 */ /* 0x000fea0003800000 */
[----:B------:R-:W1:Y:S01]  /*35e0*/  LDC.64 R4, c[0x0][0x588] ;  /* 0x00016200ff047b82 */ /* 0x000e620000000a00 */
[----:B------:R-:W-:-:S04]  /*35f0*/  IMAD R3, R12, UR47, RZ ;  /* 0x0000002f0c037c24 */ /* 0x000fc8000f8e02ff */
[----:B-1----:R-:W-:-:S05]  /*3600*/  IMAD.WIDE R4, R3, 0x4, R4 ;  /* 0x0000000403047825 */ /* 0x002fca00078e0204 */
[----:B------:R-:W2:Y:S01]  /*3610*/  LDG.E R89, desc[UR42][R4.64] ;  /* 0x0000002a04597981 */ /* 0x000ea2000c1e1900 */
[----:B------:R-:W-:Y:S01]  /*3620*/  MOV R88, 0x1 ;  /* 0x0000000100587802 */ /* 0x000fe20000000f00 */
[----:B------:R-:W-:Y:S02]  /*3630*/  IMAD.MOV.U32 R93, RZ, RZ, 0x1 ;  /* 0x00000001ff5d7424 */ /* 0x000fe400078e00ff */
[----:B------:R-:W-:Y:S02]  /*3640*/  IMAD.MOV.U32 R94, RZ, RZ, 0x1 ;  /* 0x00000001ff5e7424 */ /* 0x000fe400078e00ff */
[--C-:B--2---:R-:W-:Y:S02]  /*3650*/  IMAD.MOV.U32 R92, RZ, RZ, R89.reuse ;  /* 0x000000ffff5c7224 */ /* 0x104fe400078e0059 */
[----:B------:R-:W-:Y:S01]  /*3660*/  IMAD.MOV.U32 R145, RZ, RZ, R89 ;  /* 0x000000ffff917224 */ /* 0x000fe200078e0059 */
[----:B------:R-:W-:Y:S06]  /*3670*/  BRA `(.L_x_36) ;  /* 0x00000000001c7947 */ /* 0x000fec0003800000 */
.L_x_37:
[----:B------:R-:W-:Y:S01]  /*3680*/  ULDC UR4, c[0x0][0x580] ;  /* 0x0001600000047ab9 */ /* 0x000fe20000000800 */
[----:B------:R-:W-:Y:S01]  /*3690*/  MOV R88, 0x1 ;  /* 0x0000000100587802 */ /* 0x000fe20000000f00 */
[----:B------:R-:W-:Y:S01]  /*36a0*/  IMAD.MOV.U32 R93, RZ, RZ, 0x1 ;  /* 0x00000001ff5d7424 */ /* 0x000fe200078e00ff */
[----:B------:R-:W-:Y:S01]  /*36b0*/  MOV R145, UR4 ;  /* 0x0000000400917c02 */ /* 0x000fe20008000f00 */
[----:B------:R-:W-:Y:S02]  /*36c0*/  IMAD.MOV.U32 R94, RZ, RZ, 0x1 ;  /* 0x00000001ff5e7424 */ /* 0x000fe400078e00ff */
[----:B------:R-:W-:Y:S02]  /*36d0*/  IMAD.U32 R89, RZ, RZ, UR4 ;  /* 0x00000004ff597e24 */ /* 0x000fe4000f8e00ff */
[----:B------:R-:W-:-:S07]  /*36e0*/  IMAD.U32 R92, RZ, RZ, UR4 ;  /* 0x00000004ff5c7e24 */ /* 0x000fce000f8e00ff */
.L_x_36:
[----:B------:R-:W1:Y:S02]  /*36f0*/  LDC.64 R6, c[0x0][0x5b0] ;  /* 0x00016c00ff067b82 */ /* 0x000e640000000a00 */
[----:B-1----:R-:W-:-:S04]  /*3700*/  ISETP.NE.U32.AND P1, PT, R6, RZ, PT ;  /* 0x000000ff0600720c */ /* 0x002fc80003f25070 */
[----:B------:R-:W-:-:S13]  /*3710*/  ISETP.NE.AND.EX P1, PT, R7, RZ, PT, P1 ;  /* 0x000000ff0700720c */ /* 0x000fda0003f25310 */
        /* <DEDUP_REMOVED lines=8> */
[----:B------:R1:W5:Y:S01]  /*37a0*/  LDG.E R91, desc[UR42][R4.64] ;  /* 0x0000002a045b7981 */ /* 0x000362000c1e1900 */
[----:B------:R-:W-:Y:S05]  /*37b0*/  BRA `(.L_x_38) ;  /* 0x0000000000087947 */ /* 0x000fea0003800000 */
.L_x_39:
[----:B------:R-:W-:Y:S02]  /*37c0*/  ULDC UR4, c[0x0][0x5a0] ;  /* 0x0001680000047ab9 */ /* 0x000fe40000000800 */
[----:B------:R-:W-:-:S07]  /*37d0*/  IMAD.U32 R91, RZ, RZ, UR4 ;  /* 0x00000004ff5b7e24 */ /* 0x000fce000f8e00ff */
.L_x_38:
[----:B------:R-:W2:Y:S01]  /*37e0*/  LDC.64 R10, c[0x0][0x5c0] ;  /* 0x00017000ff0a7b82 */ /* 0x000ea20000000a00 */
[----:B------:R-:W-:Y:S01]  /*37f0*/  ULDC.64 UR4, c[0x0][0x588] ;  /* 0x0001620000047ab9 */ /* 0x000fe20000000a00 */
[----:B------:R-:W-:Y:S01]  /*3800*/  ISETP.EQ.U32.AND P3, PT, R12, RZ, PT ;  /* 0x000000ff0c00720c */ /* 0x000fe20003f62070 */
[----:B-1----:R-:W-:Y:S01]  /*3810*/  IMAD.MOV.U32 R5, RZ, RZ, 0x1 ;  /* 0x00000001ff057424 */ /* 0x002fe200078e00ff */
[----:B------:R-:W-:Y:S01]  /*3820*/  ISETP.NE.U32.AND P1, PT, RZ, UR4, PT ;  /* 0x00000004ff007c0c */ /* 0x000fe2000bf25070 */
[----:B------:R-:W-:Y:S01]  /*3830*/  IMAD.MOV.U32 R3, RZ, RZ, 0x1 ;  /* 0x00000001ff037424 */ /* 0x000fe200078e00ff */
[----:B------:R-:W-:Y:S02]  /*3840*/  LOP3.LUT P4, RZ, R94, 0xff, RZ, 0xc0, !PT ;  /* 0x000000ff5eff7812 */ /* 0x000fe4000788c0ff */
[----:B------:R-:W1:Y:S01]  /*3850*/  LDC R4, c[0x0][0x5c8] ;  /* 0x00017200ff047b82 */ /* 0x000e620000000800 */
[----:B------:R-:W-:Y:S02]  /*3860*/  ISETP.NE.AND.EX P1, PT, RZ, UR5, PT, P1 ;  /* 0x00000005ff007c0c */ /* 0x000fe4000bf25310 */
[----:B------:R-:W-:-:S02]  /*3870*/  FSEL R0, R145, R92, !P4 ;  /* 0x0000005c91007208 */ /* 0x000fc40006000000 */
[----:B------:R-:W-:Y:S02]  /*3880*/  ISETP.EQ.OR.EX P3, PT, R13, RZ, !P1, P3 ;  /* 0x000000ff0d00720c */ /* 0x000fe40004f62730 */
[----:B------:R-:W-:Y:S02]  /*3890*/  PLOP3.LUT P1, PT, P1, PT, PT, 0x8, 0x0 ;  /* 0x000000000000781c */ /* 0x000fe40000f2e170 */
[C---:B------:R-:W-:Y:S02]  /*38a0*/  FSEL R92, R89.reuse, R92, !P0 ;  /* 0x0000005c595c7208 */ /* 0x040fe40004000000 */
[----:B------:R-:W-:Y:S02]  /*38b0*/  FSEL R0, R89, R0, !P0 ;  /* 0x0000000059007208 */ /* 0x000fe40004000000 */
[----:B--2---:R-:W-:-:S04]  /*38c0*/  ISETP.NE.U32.AND P2, PT, R10, RZ, PT ;  /* 0x000000ff0a00720c */ /* 0x004fc80003f45070 */
[----:B------:R-:W-:-:S04]  /*38d0*/  ISETP.NE.AND.EX P2, PT, R11, RZ, PT, P2 ;  /* 0x000000ff0b00720c */ /* 0x000fc80003f45320 */
[----:B-1----:R-:W-:Y:S01]  /*38e0*/  FSEL R4, R4, RZ, !P2 ;  /* 0x000000ff04047208 */ /* 0x002fe20005000000 */
[----:B------:R-:W-:Y:S08]  /*38f0*/  @!P3 BRA `(.L_x_40) ;  /* 0x000000000040b947 */ /* 0x000ff00003800000 */
[----:B------:R-:W-:Y:S04]  /*3900*/  BSSY B0, `(.L_x_41) ;  /* 0x000000e000007945 */ /* 0x000fe80003800000 */
[----:B------:R-:W-:Y:S05]  /*3910*/  @!P0 BRA `(.L_x_42) ;  /* 0x0000000000248947 */ /* 0x000fea0003800000 */
[----:B------:R-:W-:Y:S02]  /*3920*/  LOP3.LUT P4, RZ, R93, 0xff, RZ, 0xc0, !PT ;  /* 0x000000ff5dff7812 */ /* 0x000fe4000788c0ff */
[----:B------:R-:W-:Y:S02]  /*3930*/  PLOP3.LUT P3, PT, P1, PT, PT, 0x80, 0x0 ;  /* 0x000000000000781c */ /* 0x000fe40000f6f070 */
[----:B------:R-:W-:-:S09]  /*3940*/  PRMT R94, RZ, 0x7610, R94 ;  /* 0x00007610ff5e7816 */ /* 0x000fd2000000005e */
[----:B------:R-:W-:Y:S05]  /*3950*/  @!P4 BRA `(.L_x_43) ;  /* 0x000000000020c947 */ /* 0x000fea0003800000 */
[----:B------:R-:W-:Y:S01]  /*3960*/  FSETP.EQ.AND P3, PT, R89, RZ, PT ;  /* 0x000000ff5900720b */ /* 0x000fe20003f62000 */
[----:B------:R-:W-:Y:S01]  /*3970*/  IMAD.MOV.U32 R92, RZ, RZ, R89 ;  /* 0x000000ffff5c7224 */ /* 0x000fe200078e0059 */
[----:B------:R-:W-:Y:S02]  /*3980*/  PRMT R94, R93, 0x7610, R94 ;  /* 0x000076105d5e7816 */ /* 0x000fe4000000005e */
[----:B------:R-:W-:Y:S01]  /*3990*/  MOV R0, R89 ;  /* 0x0000005900007202 */ /* 0x000fe20000000f00 */
[----:B------:R-:W-:Y:S08]  /*39a0*/  BRA `(.L_x_43) ;  /* 0x00000000000c7947 */ /* 0x000ff00003800000 */
.L_x_42:
[----:B------:R-:W-:Y:S01]  /*39b0*/  FSETP.EQ.AND P3, PT, R89, RZ, PT ;  /* 0x000000ff5900720b */ /* 0x000fe20003f62000 */
[--C-:B------:R-:W-:Y:S02]  /*39c0*/  IMAD.MOV.U32 R92, RZ, RZ, R89.reuse ;  /* 0x000000ffff5c7224 */ /* 0x100fe400078e0059 */
[----:B------:R-:W-:-:S10]  /*39d0*/  IMAD.MOV.U32 R0, RZ, RZ, R89 ;  /* 0x000000ffff007224 */ /* 0x000fd400078e0059 */
.L_x_43:
[----:B------:R-:W-:Y:S05]  /*39e0*/  BSYNC B0 ;  /* 0x0000000000007941 */ /* 0x000fea0003800000 */
.L_x_41:
[----:B------:R-:W-:-:S07]  /*39f0*/  SEL R5, RZ, 0x1, P3 ;  /* 0x00000001ff057807 */ /* 0x000fce0001800000 */
.L_x_40:
[----:B------:R-:W-:Y:S04]  /*3a00*/  BSSY B0, `(.L_x_44) ;  /* 0x000000f000007945 */ /* 0x000fe80003800000 */
[----:B------:R-:W-:Y:S05]  /*3a10*/  @!P0 BRA `(.L_x_45) ;  /* 0x0000000000288947 */ /* 0x000fea0003800000 */
[----:B------:R-:W-:Y:S02]  /*3a20*/  LOP3.LUT P0, RZ, R88, 0xff, RZ, 0xc0, !PT ;  /* 0x000000ff58ff7812 */ /* 0x000fe4000780c0ff */
[----:B------:R-:W-:Y:S02]  /*3a30*/  PRMT R93, RZ, 0x7610, R93 ;  /* 0x00007610ff5d7816 */ /* 0x000fe4000000005d */
[----:B------:R-:W-:-:S09]  /*3a40*/  PRMT R94, RZ, 0x7610, R94 ;  /* 0x00007610ff5e7816 */ /* 0x000fd2000000005e */
[----:B------:R-:W-:Y:S05]  /*3a50*/  @!P0 BRA `(.L_x_46) ;  /* 0x0000000000248947 */ /* 0x000fea0003800000 */
[----:B------:R-:W-:Y:S01]  /*3a60*/  FSETP.EQ.AND P1, PT, R89, RZ, PT ;  /* 0x000000ff5900720b */ /* 0x000fe20003f22000 */
[----:B------:R-:W-:Y:S01]  /*3a70*/  IMAD.MOV.U32 R92, RZ, RZ, R89 ;  /* 0x000000ffff5c7224 */ /* 0x000fe200078e0059 */
[C---:B------:R-:W-:Y:S01]  /*3a80*/  PRMT R93, R88.reuse, 0x7610, R93 ;  /* 0x00007610585d7816 */ /* 0x040fe2000000005d */
[----:B------:R-:W-:Y:S01]  /*3a90*/  IMAD.MOV.U32 R0, RZ, RZ, R89 ;  /* 0x000000ffff007224 */ /* 0x000fe200078e0059 */
[----:B------:R-:W-:Y:S01]  /*3aa0*/  PRMT R94, R88, 0x7610, R94 ;  /* 0x00007610585e7816 */ /* 0x000fe2000000005e */
[----:B------:R-:W-:Y:S08]  /*3ab0*/  BRA `(.L_x_46) ;  /* 0x00000000000c7947 */ /* 0x000ff00003800000 */
.L_x_45:
[----:B------:R-:W-:Y:S01]  /*3ac0*/  FSETP.EQ.AND P1, PT, R89, RZ, PT ;  /* 0x000000ff5900720b */ /* 0x000fe20003f22000 */
[----:B------:R-:W-:Y:S01]  /*3ad0*/  IMAD.MOV.U32 R0, RZ, RZ, R89 ;  /* 0x000000ffff007224 */ /* 0x000fe200078e0059 */
[----:B------:R-:W-:-:S11]  /*3ae0*/  MOV R92, R89 ;  /* 0x00000059005c7202 */ /* 0x000fd60000000f00 */
.L_x_46:
[----:B------:R-:W-:Y:S05]  /*3af0*/  BSYNC B0 ;  /* 0x0000000000007941 */ /* 0x000fea0003800000 */
.L_x_44:
[----:B------:R-:W-:Y:S01]  /*3b00*/  PRMT R5, R5, 0x9910, RZ ;  /* 0x0000991005057816 */ /* 0x000fe200000000ff */
[----:B------:R-:W-:Y:S02]  /*3b10*/  IMAD.MOV.U32 R7, RZ, RZ, RZ ;  /* 0x000000ffff077224 */ /* 0x000fe400078e00ff */
[----:B------:R-:W-:Y:S01]  /*3b20*/  IMAD.MOV.U32 R6, RZ, RZ, R4 ;  /* 0x000000ffff067224 */ /* 0x000fe200078e0004 */
[----:B------:R-:W-:Y:S01]  /*3b30*/  ISETP.NE.AND P3, PT, R5, RZ, PT ;  /* 0x000000ff0500720c */ /* 0x000fe20003f65270 */
[----:B------:R-:W-:-:S12]  /*3b40*/  @!P2 BRA `(.L_x_47) ;  /* 0x000000000060a947 */ /* 0x000fd80003800000 */
[----:B------:R-:W1:Y:S01]  /*3b50*/  LDC.64 R12, c[0x0][0x5d0] ;  /* 0x00017400ff0c7b82 */ /* 0x000e620000000a00 */
[----:B------:R-:W-:Y:S01]  /*3b60*/  SHF.R.U32.HI R8, RZ, 0x5, R8 ;  /* 0x00000005ff087819 */ /* 0x000fe20000011608 */
[----:B------:R-:W-:Y:S01]  /*3b70*/  USHF.R.S32.HI UR4, URZ, 0x1f, UR47 ;  /* 0x0000001f3f047899 */ /* 0x000fe2000801142f */
[----:B------:R-:W-:-:S03]  /*3b80*/  ISETP.GE.AND P0, PT, R22, 0x1, PT ;  /* 0x000000011600780c */ /* 0x000fc60003f06270 */
[----:B------:R-:W-:Y:S01]  /*3b90*/  IMAD.SHL.U32 R4, R8, 0x10, RZ ;  /* 0x0000001008047824 */ /* 0x000fe200078e00ff */
[C---:B------:R-:W-:Y:S02]  /*3ba0*/  ISETP.LT.OR P2, PT, R23.reuse, 0x9, !P0 ;  /* 0x000000091700780c */ /* 0x040fe40004741670 */
[----:B------:R-:W-:Y:S02]  /*3bb0*/  ISETP.LT.OR P0, PT, R23, 0x1, !P0 ;  /* 0x000000011700780c */ /* 0x000fe40004701670 */
[----:B------:R-:W-:-:S04]  /*3bc0*/  LOP3.LUT R4, R4, 0xfffffff0, R9, 0xe2, !PT ;  /* 0xfffffff004047812 */ /* 0x000fc800078ee209 */
[----:B------:R-:W-:-:S04]  /*3bd0*/  IADD3 R4, R4, UR46, RZ ;  /* 0x0000002e04047c10 */ /* 0x000fc8000fffe0ff */
[--C-:B------:R-:W-:Y:S01]  /*3be0*/  SHF.R.S32.HI R5, RZ, 0x1f, R4.reuse ;  /* 0x0000001fff057819 */ /* 0x100fe20000011404 */
[C---:B-1----:R-:W-:Y:S02]  /*3bf0*/  IMAD R6, R12.reuse, UR4, RZ ;  /* 0x000000040c067c24 */ /* 0x042fe4000f8e02ff */
[----:B------:R-:W-:-:S04]  /*3c00*/  IMAD.WIDE.U32 R4, R12, UR47, R4 ;  /* 0x0000002f0c047c25 */ /* 0x000fc8000f8e0004 */
[----:B------:R-:W-:Y:S01]  /*3c10*/  IMAD R6, R13, UR47, R6 ;  /* 0x0000002f0d067c24 */ /* 0x000fe2000f8e0206 */
[----:B------:R-:W-:Y:S02]  /*3c20*/  IADD3 R8, P4, R4, R10, RZ ;  /* 0x0000000a04087210 */ /* 0x000fe40007f9e0ff */
[----:B------:R-:W-:Y:S02]  /*3c30*/  PRMT R4, RZ, 0x7610, R4 ;  /* 0x00007610ff047816 */ /* 0x000fe40000000004 */
[----:B------:R-:W-:-:S05]  /*3c40*/  IADD3.X R9, R11, R5, R6, P4, !PT ;  /* 0x000000050b097210 */ /* 0x000fca00027fe406 */
[----:B------:R-:W2:Y:S04]  /*3c50*/  @!P2 LDG.E.U8 R5, desc[UR42][R8.64+0x8] ;  /* 0x0000082a0805a981 */ /* 0x000ea8000c1e1100 */
[----:B------:R-:W3:Y:S01]  /*3c60*/  @!P0 LDG.E.U8 R4, desc[UR42][R8.64] ;  /* 0x0000002a08048981 */ /* 0x000ee2000c1e1100 */
[----:B--2---:R-:W-:-:S05]  /*3c70*/  @!P2 IMAD.SHL.U32 R5, R5, 0x100, RZ ;  /* 0x000001000505a824 */ /* 0x004fca00078e00ff */
[----:B---3--:R-:W-:-:S04]  /*3c80*/  @!P2 LOP3.LUT R5, R4, R5, RZ, 0xfc, !PT ;  /* 0x000000050405a212 */ /* 0x008fc800078efcff */
[----:B------:R-:W-:-:S04]  /*3c90*/  @!P2 PRMT R4, R5, 0x7610, R4 ;  /* 0x000076100504a816 */ /* 0x000fc80000000004 */
[----:B------:R-:W-:-:S05]  /*3ca0*/  F2FP.F16.E4M3.UNPACK_B R4, R4 ;  /* 0x00000004ff04723e */ /* 0x000fca00020006ff */
[--C-:B------:R-:W-:Y:S02]  /*3cb0*/  HADD2.F32 R6, -RZ, R4.reuse.H0_H0 ;  /* 0x20000004ff067230 */ /* 0x100fe40000004100 */
[----:B------:R-:W-:-:S07]  /*3cc0*/  HADD2.F32 R4, -RZ, R4.H1_H1 ;  /* 0x30000004ff047230 */ /* 0x000fce0000004100 */
.L_x_47:
[----:B------:R-:W-:Y:S01]  /*3cd0*/  BSSY B0, `(.L_x_48) ;  /* 0x0000041000007945 */ /* 0x000fe20003800000 */
[----:B------:R-:W-:Y:S01]  /*3ce0*/  CS2R R8, SRZ ;  /* 0x0000000000087805 */ /* 0x000fe2000001ff00 */
[----:B------:R-:W-:Y:S02]  /*3cf0*/  IMAD.MOV.U32 R5, RZ, RZ, RZ ;  /* 0x000000ffff057224 */ /* 0x000fe400078e00ff */
[----:B------:R-:W-:Y:S05]  /*3d00*/  @!P3 BRA `(.L_x_49) ;  /* 0x0000000000f4b947 */ /* 0x000fea0003800000 */
[----:B------:R-:W-:-:S13]  /*3d10*/  ISETP.NE.AND P2, PT, R90, 0x3, PT ;  /* 0x000000035a00780c */ /* 0x000fda0003f45270 */
[----:B------:R-:W-:Y:S05]  /*3d20*/  @!P2 BRA `(.L_x_50) ;  /* 0x000000000004a947 */ /* 0x000fea0003800000 */
[----:B------:R-:W-:Y:S01]  /*3d30*/  BPT.TRAP 0x1 ;  /* 0x000000040000795c */ /* 0x000fe20000300000 */
.L_x_50:
[----:B------:R-:W-:Y:S01]  /*3d40*/  LEA R20, R96, UR51, 0x3 ;  /* 0x0000003360147c11 */ /* 0x000fe2000f8e18ff */
[----:B------:R-:W-:Y:S01]  /*3d50*/  BSSY B1, `(.L_x_51) ;  /* 0x0000006000017945 */ /* 0x000fe20003800000 */
[----:B------:R-:W-:Y:S01]  /*3d60*/  SHF.L.U32 R5, R95, 0x1f, RZ ;  /* 0x0000001f5f057819 */ /* 0x000fe200000006ff */
[----:B------:R-:W-:Y:S02]  /*3d70*/  IMAD.MOV.U32 R7, RZ, RZ, RZ ;  /* 0x000000ffff077224 */ /* 0x000fe400078e00ff */
[----:B------:R-:W-:Y:S01]  /*3d80*/  IMAD.MOV.U32 R9, RZ, RZ, RZ ;  /* 0x000000ffff097224 */ /* 0x000fe200078e00ff */
[----:B------:R-:W1:Y:S02]  /*3d90*/  SYNCS.PHASECHK.TRANS64.TRYWAIT P0, [R20+URZ+0xc0], R5 ;  /* 0x0000c005140075a7 */ /* 0x000e64000800017f */
[----:B-1----:R-:W-:Y:S05]  /*3da0*/  @!P0 BRA `(.L_x_52) ;  /* 0x0000005800408947 */ /* 0x002fea0003800000 */
.L_x_176:
[----:B------:R-:W-:Y:S05]  /*3db0*/  BSYNC B1 ;  /* 0x0000000000017941 */ /* 0x000fea0003800000 */
.L_x_51:
[----:B------:R-:W-:Y:S01]  /*3dc0*/  BSSY B1, `(.L_x_53) ;  /* 0x0000020000017945 */ /* 0x000fe20003800000 */
[----:B------:R-:W-:Y:S01]  /*3dd0*/  MOV R8, RZ ;  /* 0x000000ff00087202 */ /* 0x000fe20000000f00 */
[----:B-1----:R-:W-:Y:S02]  /*3de0*/  IMAD.MOV.U32 R5, RZ, RZ, RZ ;  /* 0x000000ffff057224 */ /* 0x002fe400078e00ff */
[----:B------:R-:W-:Y:S05]  /*3df0*/  @P1 BRA `(.L_x_54) ;  /* 0x0000000000701947 */ /* 0x000fea0003800000 */
[C---:B------:R-:W-:Y:S02]  /*3e00*/  IMAD.SHL.U32 R5, R18.reuse, 0x10, RZ ;  /* 0x0000001012057824 */ /* 0x040fe400078e00ff */
[C---:B------:R-:W-:Y:S02]  /*3e10*/  IMAD.SHL.U32 R8, R18.reuse, 0x2, RZ ;  /* 0x0000000212087824 */ /* 0x040fe400078e00ff */
[----:B------:R-:W-:Y:S01]  /*3e20*/  IMAD.SHL.U32 R10, R18, 0x8, RZ ;  /* 0x00000008120a7824 */ /* 0x000fe200078e00ff */
[----:B------:R-:W-:-:S04]  /*3e30*/  LOP3.LUT R5, R5, 0xe00, RZ, 0xc0, !PT ;  /* 0x00000e0005057812 */ /* 0x000fc800078ec0ff */
[----:B------:R-:W-:Y:S02]  /*3e40*/  LOP3.LUT R7, R10, 0x80, RZ, 0xc0, !PT ;  /* 0x000000800a077812 */ /* 0x000fe400078ec0ff */
[----:B------:R-:W-:Y:S02]  /*3e50*/  LOP3.LUT R5, R5, 0x6, R8, 0xf8, !PT ;  /* 0x0000000605057812 */ /* 0x000fe400078ef808 */
[----:B------:R-:W-:Y:S02]  /*3e60*/  LOP3.LUT R8, R7, 0x10, R18, 0xf8, !PT ;  /* 0x0000001007087812 */ /* 0x000fe400078ef812 */
[----:B------:R-:W-:Y:S02]  /*3e70*/  LOP3.LUT R5, R5, 0x60, R10, 0xf8, !PT ;  /* 0x0000006005057812 */ /* 0x000fe400078ef80a */
[----:B------:R-:W-:Y:S02]  /*3e80*/  SHF.R.U32.HI R7, RZ, 0x4, R18 ;  /* 0x00000004ff077819 */ /* 0x000fe40000011612 */
[----:B------:R-:W-:-:S02]  /*3e90*/  LOP3.LUT R5, R5, R8, RZ, 0xfc, !PT ;  /* 0x0000000805057212 */ /* 0x000fc400078efcff */
[----:B------:R-:W-:Y:S02]  /*3ea0*/  LOP3.LUT P0, RZ, R7, 0x1, RZ, 0xc0, !PT ;  /* 0x0000000107ff7812 */ /* 0x000fe4000780c0ff */
[----:B------:R-:W-:-:S05]  /*3eb0*/  LEA R5, R96, R5, 0xc ;  /* 0x0000000560057211 */ /* 0x000fca00078e60ff */
[----:B------:R-:W-:Y:S01]  /*3ec0*/  VIADD R7, R5, UR51 ;  /* 0x0000003305077c36 */ /* 0x000fe20008000000 */
[----:B------:R-:W-:Y:S03]  /*3ed0*/  LDS.U16 R9, [R5+UR51+0x308] ;  /* 0x0003083305097984 */ /* 0x000fe60008000400 */
[C---:B------:R-:W-:Y:S01]  /*3ee0*/  VIADD R8, R7.reuse, 0x200 ;  /* 0x0000020007087836 */ /* 0x040fe20000000000 */
[----:B------:R-:W-:Y:S01]  /*3ef0*/  LDS.U16 R10, [R5+UR51+0x208] ;  /* 0x00020833050a7984 */ /* 0x000fe20008000400 */
[----:B------:R-:W-:Y:S02]  /*3f00*/  VIADD R11, R7, 0x210 ;  /* 0x00000210070b7836 */ /* 0x000fe40000000000 */
[----:B------:R-:W-:Y:S01]  /*3f10*/  @P0 VIADD R11, R8, 0xfffffff0 ;  /* 0xfffffff0080b0836 */ /* 0x000fe20000000000 */
[----:B------:R-:W-:Y:S04]  /*3f20*/  LDS.U16 R7, [R5+UR51+0x300] ;  /* 0x0003003305077984 */ /* 0x000fe80008000400 */
[----:B------:R-:W1:Y:S04]  /*3f30*/  LDS.U16 R8, [R5+UR51+0x200] ;  /* 0x0002003305087984 */ /* 0x000e680008000400 */
[----:B------:R-:W-:Y:S04]  /*3f40*/  LDS.U16 R12, [R11+0x100] ;  /* 0x000100000b0c7984 */ /* 0x000fe80000000400 */
[----:B------:R-:W2:Y:S04]  /*3f50*/  LDS.U16 R13, [R11] ;  /* 0x000000000b0d7984 */ /* 0x000ea80000000400 */
[----:B------:R-:W-:Y:S04]  /*3f60*/  LDS.U16 R14, [R11+0x108] ;  /* 0x000108000b0e7984 */ /* 0x000fe80000000400 */
[----:B------:R-:W3:Y:S01]  /*3f70*/  LDS.U16 R15, [R11+0x8] ;  /* 0x000008000b0f7984 */ /* 0x000ee20000000400 */
[----:B-1----:R-:W-:-:S02]  /*3f80*/  PRMT R5, R8, 0x5410, R7 ;  /* 0x0000541008057816 */ /* 0x002fc40000000007 */
[----:B------:R-:W-:Y:S02]  /*3f90*/  PRMT R8, R10, 0x5410, R9 ;  /* 0x000054100a087816 */ /* 0x000fe40000000009 */
[----:B--2---:R-:W-:Y:S02]  /*3fa0*/  PRMT R9, R13, 0x5410, R12 ;  /* 0x000054100d097816 */ /* 0x004fe4000000000c */
[----:B---3--:R-:W-:-:S07]  /*3fb0*/  PRMT R7, R15, 0x5410, R14 ;  /* 0x000054100f077816 */ /* 0x008fce000000000e */
.L_x_54:
[----:B------:R-:W-:Y:S05]  /*3fc0*/  BSYNC B1 ;  /* 0x0000000000017941 */ /* 0x000fea0003800000 */
.L_x_53:
[----:B------:R-:W-:Y:S01]  /*3fd0*/  @!PT LDS RZ, [RZ] ;  /* 0x00000000fffff984 */ /* 0x000fe20000000800 */
[----:B------:R-:W-:Y:S01]  /*3fe0*/  @!PT LDS RZ, [RZ] ;  /* 0x00000000fffff984 */ /* 0x000fe20000000800 */
[----:B------:R-:W-:Y:S01]  /*3ff0*/  @!PT LDS RZ, [RZ] ;  /* 0x00000000fffff984 */ /* 0x000fe20000000800 */
[----:B------:R-:W-:Y:S01]  /*4000*/  @!PT LDS RZ, [RZ] ;  /* 0x00000000fffff984 */ /* 0x000fe20000000800 */
[----:B------:R1:W-:Y:S06]  /*4010*/  MEMBAR.ALL.CTA ;  /* 0x0000000000007992 */ /* 0x0003ec0000008000 */
[----:B-1----:R-:W1:Y:S01]  /*4020*/  FENCE.VIEW.ASYNC.S ;  /* 0x00000000000073c6 */ /* 0x002e620000000000 */
[----:B------:R-:W-:Y:S05]  /*4030*/  @!P2 BRA `(.L_x_55) ;  /* 0x000000000004a947 */ /* 0x000fea0003800000 */
[----:B------:R-:W-:Y:S01]  /*4040*/  BPT.TRAP 0x1 ;  /* 0x000000040000795c */ /* 0x000fe20000300000 */
.L_x_55:
[----:B------:R-:W2:Y:S01]  /*4050*/  S2R R11, SR_CgaCtaId ;  /* 0x00000000000b7919 */ /* 0x000ea20000008800 */
[----:B------:R-:W-:Y:S01]  /*4060*/  IADD3 R10, R20, 0xe0, RZ ;  /* 0x000000e0140a7810 */ /* 0x000fe20007ffe0ff */
[----:B------:R-:W-:-:S05]  /*4070*/  VIADD R96, R96, 0x1 ;  /* 0x0000000160607836 */ /* 0x000fca0000000000 */
[----:B------:R-:W-:-:S04]  /*4080*/  ISETP.NE.AND P0, PT, R96, 0x4, PT ;  /* 0x000000046000780c */ /* 0x000fc80003f05270 */
[----:B------:R-:W-:Y:S02]  /*4090*/  SEL R96, R96, RZ, P0 ;  /* 0x000000ff60607207 */ /* 0x000fe40000000000 */
[----:B--2---:R-:W-:-:S04]  /*40a0*/  PRMT R10, R11, 0x654, R10 ;  /* 0x000006540b0a7816 */ /* 0x004fc8000000000a */
[----:B-1----:R1:W-:Y:S02]  /*40b0*/  SYNCS.ARRIVE.TRANS64.RED.A1T0 RZ, [R10+URZ], RZ ;  /* 0x000000ff0aff79a7 */ /* 0x0023e4000810043f */
[----:B-1----:R-:W-:-:S04]  /*40c0*/  SEL R10, RZ, 0x1, P0 ;  /* 0x00000001ff0a7807 */ /* 0x002fc80000000000 */
[----:B------:R-:W-:-:S07]  /*40d0*/  LOP3.LUT R95, R95, R10, RZ, 0x3c, !PT ;  /* 0x0000000a5f5f7212 */ /* 0x000fce00078e3cff */
.L_x_49:
[----:B------:R-:W-:Y:S05]  /*40e0*/  BSYNC B0 ;  /* 0x0000000000007941 */ /* 0x000fea0003800000 */
.L_x_48:
[----:B------:R-:W-:Y:S01]  /*40f0*/  F2FP.F16.E4M3.UNPACK_B R11, R5 ;  /* 0x00000005ff0b723e */ /* 0x000fe200020006ff */
[C-C-:B-----5:R-:W-:Y:S01]  /*4100*/  FFMA R10, R91.reuse, R161, R6.reuse ;  /* 0x000000a15b0a7223 */ /* 0x160fe20000000006 */
[----:B------:R-:W-:Y:S01]  /*4110*/  F2FP.F16.E4M3.UNPACK_B R12, R5.H1 ;  /* 0x00000005ff0c723e */ /* 0x000fe200030006ff */
[C---:B------:R-:W-:Y:S01]  /*4120*/  FFMA R160, R91.reuse, R160, R6 ;  /* 0x000000a05ba07223 */ /* 0x040fe20000000006 */
[C---:B------:R-:W-:Y:S01]  /*4130*/  FFMA R158, R91.reuse, R158, R4 ;  /* 0x0000009e5b9e7223 */ /* 0x040fe20000000004 */
[--C-:B------:R-:W-:Y:S01]  /*4140*/  HADD2.F32 R13, -RZ, R11.reuse.H0_H0 ;  /* 0x2000000bff0d7230 */ /* 0x100fe20000004100 */
[----:B------:R-:W-:Y:S01]  /*4150*/  SHF.R.U32.HI R14, RZ, 0x4, R18 ;  /* 0x00000004ff0e7819 */ /* 0x000fe20000011612 */
[----:B------:R-:W-:Y:S02]  /*4160*/  HADD2.F32 R11, -RZ, R11.H1_H1 ;  /* 0x3000000bff0b7230 */ /* 0x000fe40000004100 */
[----:B------:R-:W-:Y:S01]  /*4170*/  FFMA R156, R91, R156, R6 ;  /* 0x0000009c5b9c7223 */ /* 0x000fe20000000006 */
[----:B------:R-:W-:-:S02]  /*4180*/  HADD2.F32 R15, -RZ, R12.H1_H1 ;  /* 0x3000000cff0f7230 */ /* 0x000fc40000004100 */
[-C--:B------:R-:W-:Y:S01]  /*4190*/  FFMA R20, R13, R145.reuse, R10 ;  /* 0x000000910d147223 */ /* 0x080fe2000000000a */
[----:B------:R-:W-:Y:S02]  /*41a0*/  HADD2.F32 R13, -RZ, R12.H0_H0 ;  /* 0x2000000cff0d7230 */ /* 0x000fe40000004100 */
[----:B------:R-:W-:Y:S01]  /*41b0*/  FFMA R23, R11, R145, R160 ;  /* 0x000000910b177223 */ /* 0x000fe200000000a0 */
[----:B------:R-:W-:Y:S01]  /*41c0*/  FFMA R10, R91, R159, R4 ;  /* 0x0000009f5b0a7223 */ /* 0x000fe20000000004 */
[-C--:B------:R-:W-:Y:S01]  /*41d0*/  F2FP.F16.E4M3.UNPACK_B R12, R8.reuse ;  /* 0x00000008ff0c723e */ /* 0x080fe200020006ff */
[-C--:B------:R-:W-:Y:S01]  /*41e0*/  FFMA R25, R15, R145.reuse, R158 ;  /* 0x000000910f197223 */ /* 0x080fe2000000009e */
[----:B------:R-:W-:Y:S01]  /*41f0*/  F2FP.F16.E4M3.UNPACK_B R11, R8.H1 ;  /* 0x00000008ff0b723e */ /* 0x000fe200030006ff */
[----:B------:R-:W-:Y:S01]  /*4200*/  FFMA R22, R13, R145, R10 ;  /* 0x000000910d167223 */ /* 0x000fe2000000000a */
[----:B------:R-:W-:Y:S01]  /*4210*/  LOP3.LUT P2, RZ, R14, 0x1, RZ, 0xc0, !PT ;  /* 0x000000010eff7812 */ /* 0x000fe2000784c0ff */
[----:B------:R-:W-:-:S02]  /*4220*/  HADD2.F32 R13, -RZ, R12.H0_H0 ;  /* 0x2000000cff0d7230 */ /* 0x000fc40000004100 */
[C---:B------:R-:W-:Y:S01]  /*4230*/  FFMA R10, R91.reuse, R157, R6 ;  /* 0x0000009d5b0a7223 */ /* 0x040fe20000000006 */
[----:B------:R-:W-:Y:S02]  /*4240*/  HADD2.F32 R15, -RZ, R12.H1_H1 ;  /* 0x3000000cff0f7230 */ /* 0x000fe40000004100 */
[----:B------:R-:W-:Y:S01]  /*4250*/  FFMA R12, R91, R155, R4 ;  /* 0x0000009b5b0c7223 */ /* 0x000fe20000000004 */
[--C-:B------:R-:W-:Y:S01]  /*4260*/  HADD2.F32 R21, -RZ, R11.reuse.H0_H0 ;  /* 0x2000000bff157230 */ /* 0x100fe20000004100 */
[----:B------:R-:W-:Y:S01]  /*4270*/  F2FP.F16.E4M3.UNPACK_B R14, R9 ;  /* 0x00000009ff0e723e */ /* 0x000fe200020006ff */
[-C--:B------:R-:W-:Y:S01]  /*4280*/  FFMA R24, R13, R145.reuse, R10 ;  /* 0x000000910d187223 */ /* 0x080fe2000000000a */
[----:B------:R-:W-:Y:S02]  /*4290*/  HADD2.F32 R11, -RZ, R11.H1_H1 ;  /* 0x3000000bff0b7230 */ /* 0x000fe40000004100 */
[----:B------:R-:W-:Y:S01]  /*42a0*/  FFMA R154, R91, R154, R4 ;  /* 0x0000009a5b9a7223 */ /* 0x000fe20000000004 */
[----:B------:R-:W-:Y:S01]  /*42b0*/  FFMA R26, R21, R145, R12 ;  /* 0x00000091151a7223 */ /* 0x000fe2000000000c */
[--C-:B------:R-:W-:Y:S01]  /*42c0*/  HADD2.F32 R13, -RZ, R14.reuse.H0_H0 ;  /* 0x2000000eff0d7230 */ /* 0x100fe20000004100 */
[----:B------:R-:W-:Y:S01]  /*42d0*/  F2FP.F16.E4M3.UNPACK_B R12, R9.H1 ;  /* 0x00000009ff0c723e */ /* 0x000fe200030006ff */
[----:B------:R-:W-:Y:S01]  /*42e0*/  FFMA R10, R91, R153, R6 ;  /* 0x000000995b0a7223 */ /* 0x000fe20000000006 */
[-C--:B------:R-:W-:Y:S01]  /*42f0*/  FFMA R27, R15, R145.reuse, R156 ;  /* 0x000000910f1b7223 */ /* 0x080fe2000000009c */
[----:B------:R-:W-:Y:S01]  /*4300*/  FFMA R29, R11, R145, R154 ;  /* 0x000000910b1d7223 */ /* 0x000fe2000000009a */
[----:B------:R-:W-:-:S02]  /*4310*/  HADD2.F32 R15, -RZ, R14.H1_H1 ;  /* 0x3000000eff0f7230 */ /* 0x000fc40000004100 */
[----:B------:R-:W-:Y:S01]  /*4320*/  FFMA R28, R13, R145, R10 ;  /* 0x000000910d1c7223 */ /* 0x000fe2000000000a */
[--C-:B------:R-:W-:Y:S02]  /*4330*/  HADD2.F32 R11, -RZ, R12.reuse.H0_H0 ;  /* 0x2000000cff0b7230 */ /* 0x100fe40000004100 */
[C---:B------:R-:W-:Y:S01]  /*4340*/  FFMA R152, R91.reuse, R152, R6 ;  /* 0x000000985b987223 */ /* 0x040fe20000000006 */
[----:B------:R-:W-:Y:S01]  /*4350*/  F2FP.F16.E4M3.UNPACK_B R14, R7 ;  /* 0x00000007ff0e723e */ /* 0x000fe200020006ff */
[----:B------:R-:W-:Y:S01]  /*4360*/  FFMA R10, R91, R151, R4 ;  /* 0x000000975b0a7223 */ /* 0x000fe20000000004 */
[----:B------:R-:W-:Y:S02]  /*4370*/  HADD2.F32 R13, -RZ, R12.H1_H1 ;  /* 0x3000000cff0d7230 */ /* 0x000fe40000004100 */
[-C--:B------:R-:W-:Y:S01]  /*4380*/  FFMA R31, R15, R145.reuse, R152 ;  /* 0x000000910f1f7223 */ /* 0x080fe20000000098 */
[----:B------:R-:W-:Y:S01]  /*4390*/  FFMA R150, R91, R150, R4 ;  /* 0x000000965b967223 */ /* 0x000fe20000000004 */
[----:B------:R-:W-:Y:S01]  /*43a0*/  FFMA R30, R11, R145, R10 ;  /* 0x000000910b1e7223 */ /* 0x000fe2000000000a */
[--C-:B------:R-:W-:Y:S01]  /*43b0*/  HADD2.F32 R15, -RZ, R14.reuse.H0_H0 ;  /* 0x2000000eff0f7230 */ /* 0x100fe20000004100 */
[----:B------:R-:W-:Y:S01]  /*43c0*/  LOP3.LUT R10, R18, 0xff, RZ, 0xc0, !PT ;  /* 0x000000ff120a7812 */ /* 0x000fe200078ec0ff */
[----:B------:R-:W-:Y:S01]  /*43d0*/  HADD2.F32 R21, -RZ, R14.H1_H1 ;  /* 0x3000000eff157230 */ /* 0x000fe20000004100 */
[----:B------:R-:W-:Y:S01]  /*43e0*/  F2FP.F16.E4M3.UNPACK_B R14, R7.H1 ;  /* 0x00000007ff0e723e */ /* 0x000fe200030006ff */
[----:B------:R-:W-:Y:S01]  /*43f0*/  FFMA R33, R13, R145, R150 ;  /* 0x000000910d217223 */ /* 0x000fe20000000096 */
[----:B------:R-:W-:Y:S01]  /*4400*/  FFMA R148, R91, R148, R6 ;  /* 0x000000945b947223 */ /* 0x000fe20000000006 */
[----:B------:R-:W-:-:S02]  /*4410*/  VIADD R10, R10, 0x1f ;  /* 0x0000001f0a0a7836 */ /* 0x000fc40000000000 */
[C---:B------:R-:W-:Y:S01]  /*4420*/  FFMA R146, R91.reuse, R146, R4 ;  /* 0x000000925b927223 */ /* 0x040fe20000000004 */
[--C-:B------:R-:W-:Y:S02]  /*4430*/  HADD2.F32 R11, -RZ, R14.reuse.H0_H0 ;  /* 0x2000000eff0b7230 */ /* 0x100fe40000004100 */
[----:B------:R-:W-:Y:S01]  /*4440*/  FFMA R12, R91, R149, R6 ;  /* 0x000000955b0c7223 */ /* 0x000fe20000000006 */
[----:B------:R-:W-:Y:S02]  /*4450*/  HADD2.F32 R13, -RZ, R14.H1_H1 ;  /* 0x3000000eff0d7230 */ /* 0x000fe40000004100 */
[-C--:B------:R-:W-:Y:S01]  /*4460*/  FFMA R148, R21, R145.reuse, R148 ;  /* 0x0000009115947223 */ /* 0x080fe20000000094 */
[----:B------:R-:W-:Y:S01]  /*4470*/  IMAD.SHL.U32 R14, R18, 0x10, RZ ;  /* 0x00000010120e7824 */ /* 0x000fe200078e00ff */
[----:B------:R-:W-:Y:S01]  /*4480*/  ISETP.GT.U32.AND P0, PT, R10, 0x3e, PT ;  /* 0x0000003e0a00780c */ /* 0x000fe20003f04070 */
[C---:B------:R-:W-:Y:S02]  /*4490*/  IMAD.SHL.U32 R21, R18.reuse, 0x2, RZ ;  /* 0x0000000212157824 */ /* 0x040fe400078e00ff */
[-C--:B------:R-:W-:Y:S01]  /*44a0*/  FFMA R146, R13, R145.reuse, R146 ;  /* 0x000000910d927223 */ /* 0x080fe20000000092 */
[----:B------:R-:W-:Y:S01]  /*44b0*/  SHF.L.U32 R13, R18, 0x3, RZ ;  /* 0x00000003120d7819 */ /* 0x000fe200000006ff */
[----:B------:R-:W-:Y:S01]  /*44c0*/  FFMA R15, R15, R145, R12 ;  /* 0x000000910f0f7223 */ /* 0x000fe2000000000c */
[----:B------:R-:W-:Y:S01]  /*44d0*/  LOP3.LUT R14, R14, 0xe00, RZ, 0xc0, !PT ;  /* 0x00000e000e0e7812 */ /* 0x000fe200078ec0ff */
[----:B------:R-:W-:Y:S01]  /*44e0*/  FFMA R12, R91, R147, R4 ;  /* 0x000000935b0c7223 */ /* 0x000fe20000000004 */
[----:B------:R-:W-:-:S02]  /*44f0*/  F2FP.SATFINITE.E4M3.F32.PACK_AB_MERGE_C R20, R23, R20, RZ ;  /* 0x000000141714723e */ /* 0x000fc400048070ff */
[----:B------:R-:W-:Y:S01]  /*4500*/  LOP3.LUT R14, R14, 0x6, R21, 0xf8, !PT ;  /* 0x000000060e0e7812 */ /* 0x000fe200078ef815 */
[----:B------:R-:W-:Y:S01]  /*4510*/  FFMA R11, R11, R145, R12 ;  /* 0x000000910b0b7223 */ /* 0x000fe2000000000c */
[----:B------:R-:W-:Y:S01]  /*4520*/  LOP3.LUT R21, R13, 0x80, RZ, 0xc0, !PT ;  /* 0x000000800d157812 */ /* 0x000fe200078ec0ff */
[----:B------:R-:W-:Y:S01]  /*4530*/  IMAD.MOV.U32 R12, RZ, RZ, 0x10 ;  /* 0x00000010ff0c7424 */ /* 0x000fe200078e00ff */
[----:B------:R-:W-:Y:S02]  /*4540*/  LOP3.LUT R14, R14, 0x60, R13, 0xf8, !PT ;  /* 0x000000600e0e7812 */ /* 0x000fe400078ef80d */
[----:B------:R-:W-:Y:S02]  /*4550*/  LOP3.LUT R13, R21, 0x10, R18, 0xf8, !PT ;  /* 0x00000010150d7812 */ /* 0x000fe400078ef812 */
[----:B------:R-:W-:Y:S02]  /*4560*/  F2FP.SATFINITE.E4M3.F32.PACK_AB_MERGE_C R21, R146, R11, RZ ;  /* 0x0000000b9215723e */ /* 0x000fe400048070ff */
[----:B------:R-:W-:-:S02]  /*4570*/  F2FP.SATFINITE.E4M3.F32.PACK_AB_MERGE_C R22, R25, R22, RZ ;  /* 0x000000161916723e */ /* 0x000fc400048070ff */
[----:B------:R-:W-:Y:S02]  /*4580*/  F2FP.SATFINITE.E4M3.F32.PACK_AB_MERGE_C R24, R27, R24, RZ ;  /* 0x000000181b18723e */ /* 0x000fe400048070ff */
[----:B------:R-:W-:Y:S02]  /*4590*/  F2FP.SATFINITE.E4M3.F32.PACK_AB_MERGE_C R26, R29, R26, RZ ;  /* 0x0000001a1d1a723e */ /* 0x000fe400048070ff */
[----:B------:R-:W-:Y:S02]  /*45a0*/  F2FP.SATFINITE.E4M3.F32.PACK_AB_MERGE_C R31, R31, R28, RZ ;  /* 0x0000001c1f1f723e */ /* 0x000fe400048070ff */
[----:B------:R-:W-:Y:S02]  /*45b0*/  F2FP.SATFINITE.E4M3.F32.PACK_AB_MERGE_C R33, R33, R30, RZ ;  /* 0x0000001e2121723e */ /* 0x000fe400048070ff */
[----:B------:R-:W-:Y:S02]  /*45c0*/  F2FP.SATFINITE.E4M3.F32.PACK_AB_MERGE_C R15, R148, R15, RZ ;  /* 0x0000000f940f723e */ /* 0x000fe400048070ff */
[----:B------:R-:W-:-:S02]  /*45d0*/  LOP3.LUT R11, R14, R13, RZ, 0xfc, !PT ;  /* 0x0000000d0e0b7212 */ /* 0x000fc400078efcff */
[----:B------:R-:W-:Y:S01]  /*45e0*/  SEL R12, R12, 0xfffffff0, !P2 ;  /* 0xfffffff00c0c7807 */ /* 0x000fe20005000000 */
[----:B------:R-:W-:Y:S06]  /*45f0*/  @P0 BRA `(.L_x_56) ;  /* 0x0000000000040947 */ /* 0x000fec0003800000 */
[----:B------:R-:W-:-:S04]  /*4600*/  DEPBAR.LE SB0, 0x1 ;  /* 0x000080400000791a */ /* 0x000fc80000000000 */
.L_x_56:
[----:B------:R-:W-:Y:S05]  /*4610*/  WARPSYNC.ALL ;  /* 0x0000000000007948 */ /* 0x000fea0003800000 */
[----:B------:R-:W-:Y:S01]  /*4620*/  BAR.SYNC.DEFER_BLOCKING 0x1, 0x100 ;  /* 0x0044000000007b1d */ /* 0x000fe20000010000 */
[----:B------:R-:W-:-:S04]  /*4630*/  VIADD R13, R11, UR51 ;  /* 0x000000330b0d7c36 */ /* 0x000fc80008000000 */
[----:B------:R-:W-:Y:S01]  /*4640*/  IMAD.IADD R10, R13, 0x1, R12 ;  /* 0x000000010d0a7824 */ /* 0x000fe200078e020c */
[----:B------:R-:W-:Y:S01]  /*4650*/  BSSY B0, `(.L_x_57) ;  /* 0x0000016000007945 */ /* 0x000fe20003800000 */
[----:B------:R1:W-:Y:S04]  /*4660*/  STS.U16 [R11+UR51+0x4200], R20 ;  /* 0x004200140b007988 */ /* 0x0003e80008000433 */
[----:B------:R1:W-:Y:S04]  /*4670*/  STS.U16 [R11+UR51+0x4300], R22 ;  /* 0x004300160b007988 */ /* 0x0003e80008000433 */
[----:B------:R1:W-:Y:S04]  /*4680*/  STS.U16 [R11+UR51+0x4208], R24 ;  /* 0x004208180b007988 */ /* 0x0003e80008000433 */
[----:B------:R1:W-:Y:S04]  /*4690*/  STS.U16 [R11+UR51+0x4308], R26 ;  /* 0x0043081a0b007988 */ /* 0x0003e80008000433 */
[----:B------:R1:W-:Y:S04]  /*46a0*/  STS.U16 [R10+0x4200], R31 ;  /* 0x0042001f0a007388 */ /* 0x0003e80000000400 */
[----:B------:R1:W-:Y:S04]  /*46b0*/  STS.U16 [R10+0x4300], R33 ;  /* 0x004300210a007388 */ /* 0x0003e80000000400 */
[----:B------:R1:W-:Y:S04]  /*46c0*/  STS.U16 [R10+0x4208], R15 ;  /* 0x0042080f0a007388 */ /* 0x0003e80000000400 */
[----:B------:R1:W-:Y:S01]  /*46d0*/  STS.U16 [R10+0x4308], R21 ;  /* 0x004308150a007388 */ /* 0x0003e20000000400 */
[----:B------:R-:W-:Y:S01]  /*46e0*/  @!PT LDS RZ, [RZ] ;  /* 0x00000000fffff984 */ /* 0x000fe20000000800 */
[----:B------:R-:W-:Y:S01]  /*46f0*/  @!PT LDS RZ, [RZ] ;  /* 0x00000000fffff984 */ /* 0x000fe20000000800 */
[----:B------:R-:W-:Y:S01]  /*4700*/  @!PT LDS RZ, [RZ] ;  /* 0x00000000fffff984 */ /* 0x000fe20000000800 */
[----:B------:R-:W-:Y:S01]  /*4710*/  @!PT LDS RZ, [RZ] ;  /* 0x00000000fffff984 */ /* 0x000fe20000000800 */
[----:B------:R2:W-:Y:S06]  /*4720*/  MEMBAR.ALL.CTA ;  /* 0x0000000000007992 */ /* 0x0005ec0000008000 */
[----:B--2---:R-:W2:Y:S02]  /*4730*/  FENCE.VIEW.ASYNC.S ;  /* 0x00000000000073c6 */ /* 0x004ea40000000000 */
[----:B--2---:R-:W-:Y:S06]  /*4740*/  BAR.SYNC.DEFER_BLOCKING 0x1, 0x100 ;  /* 0x0044000000007b1d */ /* 0x004fec0000010000 */
[----:B-1----:R-:W-:Y:S05]  /*4750*/  @P0 BRA `(.L_x_58) ;  /* 0x0000000000140947 */ /* 0x002fea0003800000 */
[----:B------:R-:W-:Y:S02]  /*4760*/  UIADD3 UR4, UP0, UR48, 0x4f0, URZ ;  /* 0x000004f030047890 */ /* 0x000fe4000ff1e03f */
[----:B------:R-:W-:Y:S02]  /*4770*/  UIADD3 UR44, UR51, 0x4200, URZ ;  /* 0x00004200332c7890 */ /* 0x000fe4000fffe03f */
[----:B------:R-:W-:-:S09]  /*4780*/  UIADD3.X UR5, URZ, UR49, URZ, UP0, !UPT ;  /* 0x000000313f057290 */ /* 0x000fd200087fe43f */
[----:B------:R1:W-:Y:S02]  /*4790*/  UTMASTG.3D [UR44], [UR4] ;  /* 0x0000002c040073b5 */ /* 0x0003e40008010000 */
[----:B-1----:R0:W-:Y:S02]  /*47a0*/  UTMACMDFLUSH ;  /* 0x00000000000079b7 */ /* 0x0021e40000000000 */
.L_x_58:
[----:B------:R-:W-:Y:S05]  /*47b0*/  BSYNC B0 ;  /* 0x0000000000007941 */ /* 0x000fea0003800000 */
.L_x_57:
[----:B------:R-:W-:Y:S04]  /*47c0*/  BSSY B0, `(.L_x_59) ;  /* 0x000002e000007945 */ /* 0x000fe80003800000 */
[----:B------:R-:W-:Y:S05]  /*47d0*/  @!P3 BRA `(.L_x_60) ;  /* 0x0000000000b0b947 */ /* 0x000fea0003800000 */
[----:B------:R-:W-:-:S13]  /*47e0*/  ISETP.NE.AND P4, PT, R90, 0x3, PT ;  /* 0x000000035a00780c */ /* 0x000fda0003f85270 */
[----:B------:R-:W-:Y:S05]  /*47f0*/  @!P4 BRA `(.L_x_61) ;  /* 0x000000000004c947 */ /* 0x000fea0003800000 */
[----:B------:R-:W-:Y:S01]  /*4800*/  BPT.TRAP 0x1 ;  /* 0x000000040000795c */ /* 0x000fe20000300000 */
.L_x_61:
[----:B------:R-:W-:Y:S01]  /*4810*/  LEA R21, R96, UR51, 0x3 ;  /* 0x0000003360157c11 */ /* 0x000fe2000f8e18ff */
[----:B------:R-:W-:Y:S01]  /*4820*/  BSSY B1, `(.L_x_62) ;  /* 0x0000004000017945 */ /* 0x000fe20003800000 */
[----:B------:R-:W-:-:S04]  /*4830*/  SHF.L.U32 R14, R95, 0x1f, RZ ;  /* 0x0000001f5f0e7819 */ /* 0x000fc800000006ff */
[----:B------:R-:W1:Y:S02]  /*4840*/  SYNCS.PHASECHK.TRANS64.TRYWAIT P2, [R21+URZ+0xc0], R14 ;  /* 0x0000c00e150075a7 */ /* 0x000e64000804017f */
[----:B-1----:R-:W-:Y:S05]  /*4850*/  @!P2 BRA `(.L_x_63) ;  /* 0x0000004c00a8a947 */ /* 0x002fea0003800000 */
.L_x_177:
[----:B------:R-:W-:Y:S05]  /*4860*/  BSYNC B1 ;  /* 0x0000000000017941 */ /* 0x000fea0003800000 */
.L_x_62:
[----:B------:R-:W-:Y:S04]  /*4870*/  BSSY B1, `(.L_x_64) ;  /* 0x0000011000017945 */ /* 0x000fe80003800000 */
[----:B------:R-:W-:Y:S05]  /*4880*/  @P1 BRA `(.L_x_65) ;  /* 0x00000000003c1947 */ /* 0x000fea0003800000 */
[----:B------:R-:W-:-:S05]  /*4890*/  IMAD R23, R96, 0x1000, R11 ;  /* 0x0000100060177824 */ /* 0x000fca00078e020b */
[----:B------:R-:W-:Y:S01]  /*48a0*/  IADD3 R15, R23, UR51, RZ ;  /* 0x00000033170f7c10 */ /* 0x000fe2000fffe0ff */
[----:B------:R-:W-:Y:S04]  /*48b0*/  LDS.U16 R5, [R23+UR51+0x300] ;  /* 0x0003003317057984 */ /* 0x000fe80008000400 */
[----:B------:R-:W-:Y:S01]  /*48c0*/  IMAD.IADD R15, R15, 0x1, R12 ;  /* 0x000000010f0f7824 */ /* 0x000fe200078e020c */
[----:B------:R-:W2:Y:S04]  /*48d0*/  LDS.U16 R8, [R23+UR51+0x200] ;  /* 0x0002003317087984 */ /* 0x000ea80008000400 */
[----:B------:R-:W-:Y:S04]  /*48e0*/  LDS.U16 R7, [R23+UR51+0x308] ;  /* 0x0003083317077984 */ /* 0x000fe80008000400 */
[----:B-1----:R-:W1:Y:S04]  /*48f0*/  LDS.U16 R14, [R23+UR51+0x208] ;  /* 0x00020833170e7984 */ /* 0x002e680008000400 */
[----:B------:R-:W-:Y:S04]  /*4900*/  LDS.U16 R9, [R15+0x300] ;  /* 0x000300000f097984 */ /* 0x000fe80000000400 */
[----:B------:R-:W3:Y:S04]  /*4910*/  LDS.U16 R20, [R15+0x200] ;  /* 0x000200000f147984 */ /* 0x000ee80000000400 */
[----:B------:R-:W-:Y:S04]  /*4920*/  LDS.U16 R13, [R15+0x308] ;  /* 0x000308000f0d7984 */ /* 0x000fe80000000400 */
[----:B------:R-:W4:Y:S01]  /*4930*/  LDS.U16 R22, [R15+0x208] ;  /* 0x000208000f167984 */ /* 0x000f220000000400 */
[----:B--2---:R-:W-:-:S02]  /*4940*/  PRMT R5, R8, 0x5410, R5 ;  /* 0x0000541008057816 */ /* 0x004fc40000000005 */
[----:B-1----:R-:W-:Y:S02]  /*4950*/  PRMT R8, R14, 0x5410, R7 ;  /* 0x000054100e087816 */ /* 0x002fe40000000007 */
[----:B---3--:R-:W-:Y:S02]  /*4960*/  PRMT R9, R20, 0x5410, R9 ;  /* 0x0000541014097816 */ /* 0x008fe40000000009 */
[----:B----4-:R-:W-:-:S07]  /*4970*/  PRMT R7, R22, 0x5410, R13 ;  /* 0x0000541016077816 */ /* 0x010fce000000000d */
.L_x_65:
[----:B------:R-:W-:Y:S05]  /*4980*/  BSYNC B1 ;  /* 0x0000000000017941 */ /* 0x000fea0003800000 */
.L_x_64:
[----:B------:R-:W-:Y:S01]  /*4990*/  @!PT LDS RZ, [RZ] ;  /* 0x00000000fffff984 */ /* 0x000fe20000000800 */
[----:B------:R-:W-:Y:S01]  /*49a0*/  @!PT LDS RZ, [RZ] ;  /* 0x00000000fffff984 */ /* 0x000fe20000000800 */
[----:B------:R-:W-:Y:S01]  /*49b0*/  @!PT LDS RZ, [RZ] ;  /* 0x00000000fffff984 */ /* 0x000fe20000000800 */
[----:B------:R-:W-:Y:S01]  /*49c0*/  @!PT LDS RZ, [RZ] ;  /* 0x00000000fffff984 */ /* 0x000fe20000000800 */
[----:B------:R2:W-:Y:S06]  /*49d0*/  MEMBAR.ALL.CTA ;  /* 0x0000000000007992 */ /* 0x0005ec0000008000 */
[----:B--2---:R-:W2:Y:S01]  /*49e0*/  FENCE.VIEW.ASYNC.S ;  /* 0x00000000000073c6 */ /* 0x004ea20000000000 */
[----:B------:R-:W-:Y:S05]  /*49f0*/  @!P4 BRA `(.L_x_66) ;  /* 0x000000000004c947 */ /* 0x000fea0003800000 */
[----:B------:R-:W-:Y:S01]  /*4a00*/  BPT.TRAP 0x1 ;  /* 0x000000040000795c */ /* 0x000fe20000300000 */
.L_x_66:
[----:B-1----:R-:W1:Y:S01]  /*4a10*/  S2R R14, SR_CgaCtaId ;  /* 0x00000000000e7919 */ /* 0x002e620000008800 */
[----:B------:R-:W-:Y:S02]  /*4a20*/  VIADD R13, R21, 0xe0 ;  /* 0x000000e0150d7836 */ /* 0x000fe40000000000 */
[----:B------:R-:W-:-:S05]  /*4a30*/  VIADD R96, R96, 0x1 ;  /* 0x0000000160607836 */ /* 0x000fca0000000000 */
[----:B------:R-:W-:-:S04]  /*4a40*/  ISETP.NE.AND P2, PT, R96, 0x4, PT ;  /* 0x000000046000780c */ /* 0x000fc80003f45270 */
[----:B------:R-:W-:Y:S02]  /*4a50*/  SEL R96, R96, RZ, P2 ;  /* 0x000000ff60607207 */ /* 0x000fe40001000000 */
[----:B-1----:R-:W-:Y:S02]  /*4a60*/  PRMT R13, R14, 0x654, R13 ;  /* 0x000006540e0d7816 */ /* 0x002fe4000000000d */
[----:B------:R-:W-:Y:S02]  /*4a70*/  SEL R14, RZ, 0x1, P2 ;  /* 0x00000001ff0e7807 */ /* 0x000fe40001000000 */
[----:B--2---:R1:W-:Y:S02]  /*4a80*/  SYNCS.ARRIVE.TRANS64.RED.A1T0 RZ, [R13+URZ], RZ ;  /* 0x000000ff0dff79a7 */ /* 0x0043e4000810043f */
[----:B------:R-:W-:-:S07]  /*4a90*/  LOP3.LUT R95, R95, R14, RZ, 0x3c, !PT ;  /* 0x0000000e5f5f7212 */ /* 0x000fce00078e3cff */
.L_x_60:
[----:B------:R-:W-:Y:S05]  /*4aa0*/  BSYNC B0 ;  /* 0x0000000000007941 */ /* 0x000fea0003800000 */
.L_x_59:
[----:B-1----:R-:W-:Y:S01]  /*4ab0*/  F2FP.F16.E4M3.UNPACK_B R13, R5 ;  /* 0x00000005ff0d723e */ /* 0x002fe200020006ff */
[C-C-:B------:R-:W-:Y:S01]  /*4ac0*/  FFMA R14, R91.reuse, R143, R6.reuse ;  /* 0x0000008f5b0e7223 */ /* 0x140fe20000000006 */
[----:B------:R-:W-:Y:S01]  /*4ad0*/  F2FP.F16.E4M3.UNPACK_B R21, R5.H1 ;  /* 0x00000005ff15723e */ /* 0x000fe200030006ff */
[C---:B------:R-:W-:Y:S01]  /*4ae0*/  FFMA R144, R91.reuse, R144, R6 ;  /* 0x000000905b907223 */ /* 0x040fe20000000006 */
[C-C-:B------:R-:W-:Y:S01]  /*4af0*/  FFMA R20, R91.reuse, R141, R4.reuse ;  /* 0x0000008d5b147223 */ /* 0x140fe20000000004 */
[--C-:B------:R-:W-:Y:S01]  /*4b00*/  HADD2.F32 R15, -RZ, R13.reuse.H0_H0 ;  /* 0x2000000dff0f7230 */ /* 0x100fe20000004100 */
[----:B------:R-:W-:Y:S01]  /*4b10*/  F2FP.F16.E4M3.UNPACK_B R22, R8 ;  /* 0x00000008ff16723e */ /* 0x000fe200020006ff */
[----:B------:R-:W-:Y:S02]  /*4b20*/  HADD2.F32 R23, -RZ, R13.H1_H1 ;  /* 0x3000000dff177230 */ /* 0x000fe40000004100 */
[----:B------:R-:W-:Y:S01]  /*4b30*/  FFMA R142, R91, R142, R4 ;  /* 0x0000008e5b8e7223 */ /* 0x000fe20000000004 */
[----:B------:R-:W-:-:S02]  /*4b40*/  HADD2.F32 R25, -RZ, R21.H0_H0 ;  /* 0x20000015ff197230 */ /* 0x000fc40000004100 */
[-C--:B------:R-:W-:Y:S01]  /*4b50*/  FFMA R13, R15, R145.reuse, R14 ;  /* 0x000000910f0d7223 */ /* 0x080fe2000000000e */
[----:B------:R-:W-:Y:S02]  /*4b60*/  HADD2.F32 R21, -RZ, R21.H1_H1 ;  /* 0x30000015ff157230 */ /* 0x000fe40000004100 */
[-C--:B------:R-:W-:Y:S01]  /*4b70*/  FFMA R144, R23, R145.reuse, R144 ;  /* 0x0000009117907223 */ /* 0x080fe20000000090 */
[--C-:B------:R-:W-:Y:S02]  /*4b80*/  HADD2.F32 R23, -RZ, R22.reuse.H0_H0 ;  /* 0x20000016ff177230 */ /* 0x100fe40000004100 */
[----:B------:R-:W-:Y:S01]  /*4b90*/  FFMA R15, R25, R145, R20 ;  /* 0x00000091190f7223 */ /* 0x000fe20000000014 */
[----:B------:R-:W-:Y:S02]  /*4ba0*/  HADD2.F32 R25, -RZ, R22.H1_H1 ;  /* 0x30000016ff197230 */ /* 0x000fe40000004100 */
[C-C-:B------:R-:W-:Y:S01]  /*4bb0*/  FFMA R14, R91.reuse, R139, R6.reuse ;  /* 0x0000008b5b0e7223 */ /* 0x140fe20000000006 */
[----:B------:R-:W-:Y:S01]  /*4bc0*/  FFMA R140, R91, R140, R6 ;  /* 0x0000008c5b8c7223 */ /* 0x000fe20000000006 */
[----:B------:R-:W-:Y:S01]  /*4bd0*/  F2FP.F16.E4M3.UNPACK_B R20, R8.H1 ;  /* 0x00000008ff14723e */ /* 0x000fe200030006ff */
[----:B------:R-:W-:Y:S01]  /*4be0*/  FFMA R142, R21, R145, R142 ;  /* 0x00000091158e7223 */ /* 0x000fe2000000008e */
[----:B------:R-:W-:Y:S01]  /*4bf0*/  F2FP.F16.E4M3.UNPACK_B R26, R9 ;  /* 0x00000009ff1a723e */ /* 0x000fe200020006ff */
[-C--:B------:R-:W-:Y:S01]  /*4c00*/  FFMA R21, R23, R145.reuse, R14 ;  /* 0x0000009117157223 */ /* 0x080fe2000000000e */
[----:B------:R-:W-:Y:S01]  /*4c10*/  FFMA R140, R25, R145, R140 ;  /* 0x00000091198c7223 */ /* 0x000fe2000000008c */
[--C-:B------:R-:W-:Y:S01]  /*4c20*/  HADD2.F32 R23, -RZ, R20.reuse.H0_H0 ;  /* 0x20000014ff177230 */ /* 0x100fe20000004100 */
[----:B------:R-:W-:Y:S01]  /*4c30*/  F2FP.F16.E4M3.UNPACK_B R27, R9.H1 ;  /* 0x00000009ff1b723e */ /* 0x000fe200030006ff */
[----:B------:R-:W-:-:S02]  /*4c40*/  HADD2.F32 R25, -RZ, R20.H1_H1 ;  /* 0x30000014ff197230 */ /* 0x000fc40000004100 */
[C---:B------:R-:W-:Y:S01]  /*4c50*/  FFMA R20, R91.reuse, R135, R6 ;  /* 0x000000875b147223 */ /* 0x040fe20000000006 */
[--C-:B------:R-:W-:Y:S02]  /*4c60*/  HADD2.F32 R29, -RZ, R26.reuse.H0_H0 ;  /* 0x2000001aff1d7230 */ /* 0x100fe40000004100 */
[C-C-:B------:R-:W-:Y:S01]  /*4c70*/  FFMA R14, R91.reuse, R137, R4.reuse ;  /* 0x000000895b0e7223 */ /* 0x140fe20000000004 */
[C---:B------:R-:W-:Y:S01]  /*4c80*/  FFMA R138, R91.reuse, R138, R4 ;  /* 0x0000008a5b8a7223 */ /* 0x040fe20000000004 */
[----:B------:R-:W-:Y:S01]  /*4c90*/  F2FP.F16.E4M3.UNPACK_B R28, R7.H1 ;  /* 0x00000007ff1c723e */ /* 0x000fe200030006ff */
[----:B------:R-:W-:Y:S01]  /*4ca0*/  FFMA R132, R91, R132, R6 ;  /* 0x000000845b847223 */ /* 0x000fe20000000006 */
[-C--:B------:R-:W-:Y:S01]  /*4cb0*/  FFMA R24, R29, R145.reuse, R20 ;  /* 0x000000911d187223 */ /* 0x080fe20000000014 */
[----:B------:R-:W-:Y:S01]  /*4cc0*/  FFMA R22, R23, R145, R14 ;  /* 0x0000009117167223 */ /* 0x000fe2000000000e */
[----:B------:R-:W-:Y:S02]  /*4cd0*/  HADD2.F32 R29, -RZ, R27.H0_H0 ;  /* 0x2000001bff1d7230 */ /* 0x000fe40000004100 */
[----:B------:R-:W-:Y:S01]  /*4ce0*/  FFMA R14, R91, R133, R4 ;  /* 0x000000855b0e7223 */ /* 0x000fe20000000004 */
[----:B------:R-:W-:Y:S01]  /*4cf0*/  F2FP.F16.E4M3.UNPACK_B R20, R7 ;  /* 0x00000007ff14723e */ /* 0x000fe200020006ff */
[----:B------:R-:W-:Y:S01]  /*4d00*/  FFMA R23, R25, R145, R138 ;  /* 0x0000009119177223 */ /* 0x000fe2000000008a */
[----:B------:R-:W-:-:S02]  /*4d10*/  HADD2.F32 R25, -RZ, R26.H1_H1 ;  /* 0x3000001aff197230 */ /* 0x000fc40000004100 */
[----:B------:R-:W-:Y:S01]  /*4d20*/  FFMA R26, R29, R145, R14 ;  /* 0x000000911d1a7223 */ /* 0x000fe2000000000e */
[C-C-:B------:R-:W-:Y:S01]  /*4d30*/  FFMA R14, R91.reuse, R131, R6.reuse ;  /* 0x000000835b0e7223 */ /* 0x140fe20000000006 */
[--C-:B------:R-:W-:Y:S02]  /*4d40*/  HADD2.F32 R29, -RZ, R20.reuse.H0_H0 ;  /* 0x20000014ff1d7230 */ /* 0x100fe40000004100 */
[C---:B------:R-:W-:Y:S01]  /*4d50*/  FFMA R136, R91.reuse, R136, R6 ;  /* 0x000000885b887223 */ /* 0x040fe20000000006 */
[----:B------:R-:W-:Y:S02]  /*4d60*/  HADD2.F32 R31, -RZ, R20.H1_H1 ;  /* 0x30000014ff1f7230 */ /* 0x000fe40000004100 */
[C-C-:B------:R-:W-:Y:S01]  /*4d70*/  FFMA R134, R91.reuse, R134, R4.reuse ;  /* 0x000000865b867223 */ /* 0x140fe20000000004 */
[----:B------:R-:W-:Y:S02]  /*4d80*/  HADD2.F32 R27, -RZ, R27.H1_H1 ;  /* 0x3000001bff1b7230 */ /* 0x000fe40000004100 */
[----:B------:R-:W-:Y:S01]  /*4d90*/  FFMA R20, R91, R129, R4 ;  /* 0x000000815b147223 */ /* 0x000fe20000000004 */
[----:B------:R-:W-:-:S02]  /*4da0*/  HADD2.F32 R33, -RZ, R28.H0_H0 ;  /* 0x2000001cff217230 */ /* 0x000fc40000004100 */
[----:B------:R-:W-:Y:S01]  /*4db0*/  FFMA R130, R91, R130, R4 ;  /* 0x000000825b827223 */ /* 0x000fe20000000004 */
[----:B------:R-:W-:Y:S02]  /*4dc0*/  HADD2.F32 R35, -RZ, R28.H1_H1 ;  /* 0x3000001cff237230 */ /* 0x000fe40000004100 */
[-C--:B------:R-:W-:Y:S01]  /*4dd0*/  FFMA R14, R29, R145.reuse, R14 ;  /* 0x000000911d0e7223 */ /* 0x080fe2000000000e */
[-C--:B------:R-:W-:Y:S01]  /*4de0*/  FFMA R29, R31, R145.reuse, R132 ;  /* 0x000000911f1d7223 */ /* 0x080fe20000000084 */
[-C--:B------:R-:W-:Y:S01]  /*4df0*/  FFMA R25, R25, R145.reuse, R136 ;  /* 0x0000009119197223 */ /* 0x080fe20000000088 */
[-C--:B------:R-:W-:Y:S01]  /*4e00*/  FFMA R27, R27, R145.reuse, R134 ;  /* 0x000000911b1b7223 */ /* 0x080fe20000000086 */
[-C--:B------:R-:W-:Y:S01]  /*4e10*/  FFMA R20, R33, R145.reuse, R20 ;  /* 0x0000009121147223 */ /* 0x080fe20000000014 */
[----:B------:R-:W-:Y:S01]  /*4e20*/  FFMA R31, R35, R145, R130 ;  /* 0x00000091231f7223 */ /* 0x000fe20000000082 */
[----:B------:R-:W-:Y:S02]  /*4e30*/  F2FP.SATFINITE.E4M3.F32.PACK_AB_MERGE_C R144, R144, R13, RZ ;  /* 0x0000000d9090723e */ /* 0x000fe400048070ff */
[----:B------:R-:W-:-:S02]  /*4e40*/  F2FP.SATFINITE.E4M3.F32.PACK_AB_MERGE_C R142, R142, R15, RZ ;  /* 0x0000000f8e8e723e */ /* 0x000fc400048070ff */
[----:B------:R-:W-:Y:S02]  /*4e50*/  F2FP.SATFINITE.E4M3.F32.PACK_AB_MERGE_C R140, R140, R21, RZ ;  /* 0x000000158c8c723e */ /* 0x000fe400048070ff */
[----:B------:R-:W-:Y:S02]  /*4e60*/  F2FP.SATFINITE.E4M3.F32.PACK_AB_MERGE_C R22, R23, R22, RZ ;  /* 0x000000161716723e */ /* 0x000fe400048070ff */
[----:B------:R-:W-:Y:S02]  /*4e70*/  F2FP.SATFINITE.E4M3.F32.PACK_AB_MERGE_C R25, R25, R24, RZ ;  /* 0x000000181919723e */ /* 0x000fe400048070ff */
[----:B------:R-:W-:Y:S02]  /*4e80*/  F2FP.SATFINITE.E4M3.F32.PACK_AB_MERGE_C R27, R27, R26, RZ ;  /* 0x0000001a1b1b723e */ /* 0x000fe400048070ff */
[----:B------:R-:W-:Y:S02]  /*4e90*/  F2FP.SATFINITE.E4M3.F32.PACK_AB_MERGE_C R29, R29, R14, RZ ;  /* 0x0000000e1d1d723e */ /* 0x000fe400048070ff */
[----:B------:R-:W-:Y:S01]  /*4ea0*/  F2FP.SATFINITE.E4M3.F32.PACK_AB_MERGE_C R31, R31, R20, RZ ;  /* 0x000000141f1f723e */ /* 0x000fe200048070ff */
[----:B------:R-:W-:Y:S06]  /*4eb0*/  @P0 BRA `(.L_x_67) ;  /* 0x0000000000040947 */ /* 0x000fec0003800000 */
[----:B------:R-:W-:-:S04]  /*4ec0*/  DEPBAR.LE SB0, 0x1 ;  /* 0x000080400000791a */ /* 0x000fc80000000000 */
.L_x_67:
[----:B------:R-:W-:Y:S05]  /*4ed0*/  WARPSYNC.ALL ;  /* 0x0000000000007948 */ /* 0x000fea0003800000 */
[----:B------:R-:W-:Y:S06]  /*4ee0*/  BAR.SYNC.DEFER_BLOCKING 0x1, 0x100 ;  /* 0x0044000000007b1d */ /* 0x000fec0000010000 */
        /* <DEDUP_REMOVED lines=19> */
[----:B------:R-:W-:Y:S02]  /*5020*/  UIADD3 UR4, UR51, 0x5200, URZ ;  /* 0x0000520033047890 */ /* 0x000fe4000fffe03f */
[----:B------:R-:W-:Y:S01]  /*5030*/  UIADD3.X UR9, URZ, UR49, URZ, UP0, !UPT ;  /* 0x000000313f097290 */ /* 0x000fe200087fe43f */
[----:B------:R-:W-:Y:S01]  /*5040*/  UMOV UR6, UR46 ;  /* 0x0000002e00067c82 */ /* 0x000fe20008000000 */
[----:B------:R-:W-:-:S07]  /*5050*/  UMOV UR7, UR47 ;  /* 0x0000002f00077c82 */ /* 0x000fce0008000000 */
[----:B------:R1:W-:Y:S02]  /*5060*/  UTMASTG.3D [UR4], [UR8] ;  /* 0x00000004080073b5 */ /* 0x0003e40008010000 */
[----:B-1----:R0:W-:Y:S02]  /*5070*/  UTMACMDFLUSH ;  /* 0x00000000000079b7 */ /* 0x0021e40000000000 */
.L_x_69:
[----:B------:R-:W-:Y:S05]  /*5080*/  BSYNC B0 ;  /* 0x0000000000007941 */ /* 0x000fea0003800000 */
.L_x_68:
[----:B------:R-:W-:Y:S04]  /*5090*/  BSSY B0, `(.L_x_70) ;  /* 0x000002e000007945 */ /* 0x000fe80003800000 */
[----:B------:R-:W-:Y:S05]  /*50a0*/  @!P3 BRA `(.L_x_71) ;  /* 0x0000000000b0b947 */ /* 0x000fea0003800000 */
[----:B------:R-:W-:-:S13]  /*50b0*/  ISETP.NE.AND P4, PT, R90, 0x3, PT ;  /* 0x000000035a00780c */ /* 0x000fda0003f85270 */
[----:B------:R-:W-:Y:S05]  /*50c0*/  @!P4 BRA `(.L_x_72) ;  /* 0x000000000004c947 */ /* 0x000fea0003800000 */
[----:B------:R-:W-:Y:S01]  /*50d0*/  BPT.TRAP 0x1 ;  /* 0x000000040000795c */ /* 0x000fe20000300000 */
.L_x_72:
[----:B------:R-:W-:Y:S01]  /*50e0*/  LEA R15, R96, UR51, 0x3 ;  /* 0x00000033600f7c11 */ /* 0x000fe2000f8e18ff */
[----:B------:R-:W-:Y:S01]  /*50f0*/  BSSY B1, `(.L_x_73) ;  /* 0x0000004000017945 */ /* 0x000fe20003800000 */
[----:B------:R-:W-:-:S04]  /*5100*/  SHF.L.U32 R14, R95, 0x1f, RZ ;  /* 0x0000001f5f0e7819 */ /* 0x000fc800000006ff */
[----:B------:R-:W1:Y:S02]  /*5110*/  SYNCS.PHASECHK.TRANS64.TRYWAIT P2, [R15+URZ+0xc0], R14 ;  /* 0x0000c00e0f0075a7 */ /* 0x000e64000804017f */
[----:B-1----:R-:W-:Y:S05]  /*5120*/  @!P2 BRA `(.L_x_74) ;  /* 0x000000440088a947 */ /* 0x002fea0003800000 */
.L_x_178:
[----:B------:R-:W-:Y:S05]  /*5130*/  BSYNC B1 ;  /* 0x0000000000017941 */ /* 0x000fea0003800000 */
.L_x_73:
[----:B------:R-:W-:Y:S04]  /*5140*/  BSSY B1, `(.L_x_75) ;  /* 0x0000011000017945 */ /* 0x000fe80003800000 */
[----:B------:R-:W-:Y:S05]  /*5150*/  @P1 BRA `(.L_x_76) ;  /* 0x00000000003c1947 */ /* 0x000fea0003800000 */
[----:B------:R-:W-:-:S05]  /*5160*/  IMAD R21, R96, 0x1000, R11 ;  /* 0x0000100060157824 */ /* 0x000fca00078e020b */
[----:B------:R-:W-:Y:S01]  /*5170*/  IADD3 R5, R21, UR51, RZ ;  /* 0x0000003315057c10 */ /* 0x000fe2000fffe0ff */
[----:B------:R-:W-:Y:S04]  /*5180*/  LDS.U16 R8, [R21+UR51+0x200] ;  /* 0x0002003315087984 */ /* 0x000fe80008000400 */
[----:B------:R-:W-:Y:S01]  /*5190*/  IMAD.IADD R23, R5, 0x1, R12 ;  /* 0x0000000105177824 */ /* 0x000fe200078e020c */
[----:B------:R-:W-:Y:S04]  /*51a0*/  LDS.U16 R7, [R21+UR51+0x308] ;  /* 0x0003083315077984 */ /* 0x000fe80008000400 */
[----:B------:R-:W2:Y:S04]  /*51b0*/  LDS.U16 R5, [R21+UR51+0x300] ;  /* 0x0003003315057984 */ /* 0x000ea80008000400 */
        /* <DEDUP_REMOVED lines=9> */
.L_x_76:
[----:B------:R-:W-:Y:S05]  /*5250*/  BSYNC B1 ;  /* 0x0000000000017941 */ /* 0x000fea0003800000 */
.L_x_75:
        /* <DEDUP_REMOVED lines=8> */
.L_x_77:
        /* <DEDUP_REMOVED lines=9> */
.L_x_71:
[----:B------:R-:W-:Y:S05]  /*5370*/  BSYNC B0 ;  /* 0x0000000000007941 */ /* 0x000fea0003800000 */
.L_x_70:
        /* <DEDUP_REMOVED lines=66> */
.L_x_78:
        /* <DEDUP_REMOVED lines=27> */
.L_x_80:
[----:B------:R-:W-:Y:S05]  /*5950*/  BSYNC B0 ;  /* 0x0000000000007941 */ /* 0x000fea0003800000 */
.L_x_79:
[----:B------:R-:W-:Y:S04]  /*5960*/  BSSY B0, `(.L_x_81) ;  /* 0x000002f000007945 */ /* 0x000fe80003800000 */
[----:B------:R-:W-:Y:S05]  /*5970*/  @!P3 BRA `(.L_x_82) ;  /* 0x0000000000b4b947 */ /* 0x000fea0003800000 */
[----:B------:R-:W-:-:S13]  /*5980*/  ISETP.NE.AND P3, PT, R90, 0x3, PT ;  /* 0x000000035a00780c */ /* 0x000fda0003f65270 */
[----:B------:R-:W-:Y:S05]  /*5990*/  @!P3 BRA `(.L_x_83) ;  /* 0x000000000004b947 */ /* 0x000fea0003800000 */
[----:B------:R-:W-:Y:S01]  /*59a0*/  BPT.TRAP 0x1 ;  /* 0x000000040000795c */ /* 0x000fe20000300000 */
.L_x_83:
[----:B------:R-:W-:Y:S01]  /*59b0*/  SHF.L.U32 R13, R95, 0x1f, RZ ;  /* 0x0000001f5f0d7819 */ /* 0x000fe200000006ff */
[----:B------:R-:W-:Y:S01]  /*59c0*/  BSSY B1, `(.L_x_84) ;  /* 0x0000004000017945 */ /* 0x000fe20003800000 */
[----:B------:R-:W-:-:S04]  /*59d0*/  LEA R14, R96, UR51, 0x3 ;  /* 0x00000033600e7c11 */ /* 0x000fc8000f8e18ff */
[----:B------:R-:W1:Y:S02]  /*59e0*/  SYNCS.PHASECHK.TRANS64.TRYWAIT P2, [R14+URZ+0xc0], R13 ;  /* 0x0000c00d0e0075a7 */ /* 0x000e64000804017f */
[----:B-1----:R-:W-:Y:S05]  /*59f0*/  @!P2 BRA `(.L_x_85) ;  /* 0x0000003c0068a947 */ /* 0x002fea0003800000 */
.L_x_179:
[----:B------:R-:W-:Y:S05]  /*5a00*/  BSYNC B1 ;  /* 0x0000000000017941 */ /* 0x000fea0003800000 */
.L_x_84:
        /* <DEDUP_REMOVED lines=8> */
[----:B------:R2:W3:Y:S04]  /*5a90*/  LDS.U16 R12, [R5+UR51+0x208] ;  /* 0x00020833050c7984 */ /* 0x0004e80008000400 */
[----:B-1----:R-:W-:Y:S04]  /*5aa0*/  LDS.U16 R13, [R21+0x300] ;  /* 0x00030000150d7984 */ /* 0x002fe80000000400 */
[----:B------:R-:W1:Y:S04]  /*5ab0*/  LDS.U16 R14, [R21+0x200] ;  /* 0x00020000150e7984 */ /* 0x000e680000000400 */
[----:B------:R-:W-:Y:S04]  /*5ac0*/  LDS.U16 R15, [R21+0x308] ;  /* 0x00030800150f7984 */ /* 0x000fe80000000400 */
[----:B------:R-:W4:Y:S01]  /*5ad0*/  LDS.U16 R20, [R21+0x208] ;  /* 0x0002080015147984 */ /* 0x000f220000000400 */
[----:B--2---:R-:W-:-:S02]  /*5ae0*/  PRMT R5, R8, 0x5410, R7 ;  /* 0x0000541008057816 */ /* 0x004fc40000000007 */
[----:B---3--:R-:W-:Y:S02]  /*5af0*/  PRMT R8, R12, 0x5410, R9 ;  /* 0x000054100c087816 */ /* 0x008fe40000000009 */
[----:B-1----:R-:W-:Y:S02]  /*5b00*/  PRMT R9, R14, 0x5410, R13 ;  /* 0x000054100e097816 */ /* 0x002fe4000000000d */
[----:B----4-:R-:W-:-:S07]  /*5b10*/  PRMT R7, R20, 0x5410, R15 ;  /* 0x0000541014077816 */ /* 0x010fce000000000f */
.L_x_87:
[----:B------:R-:W-:Y:S05]  /*5b20*/  BSYNC B1 ;  /* 0x0000000000017941 */ /* 0x000fea0003800000 */
.L_x_86:
        /* <DEDUP_REMOVED lines=8> */
.L_x_88:
[----:B-1----:R-:W1:Y:S01]  /*5bb0*/  S2R R13, SR_CgaCtaId ;  /* 0x00000000000d7919 */ /* 0x002e620000008800 */
[C---:B------:R-:W-:Y:S01]  /*5bc0*/  LEA R12, R96.reuse, UR51, 0x3 ;  /* 0x00000033600c7c11 */ /* 0x040fe2000f8e18ff */
[----:B------:R-:W-:-:S04]  /*5bd0*/  VIADD R96, R96, 0x1 ;  /* 0x0000000160607836 */ /* 0x000fc80000000000 */
[----:B------:R-:W-:Y:S01]  /*5be0*/  VIADD R12, R12, 0xe0 ;  /* 0x000000e00c0c7836 */ /* 0x000fe20000000000 */
[----:B------:R-:W-:-:S04]  /*5bf0*/  ISETP.NE.AND P1, PT, R96, 0x4, PT ;  /* 0x000000046000780c */ /* 0x000fc80003f25270 */
[----:B------:R-:W-:Y:S02]  /*5c00*/  SEL R96, R96, RZ, P1 ;  /* 0x000000ff60607207 */ /* 0x000fe40000800000 */
[----:B-1----:R-:W-:-:S04]  /*5c10*/  PRMT R12, R13, 0x654, R12 ;  /* 0x000006540d0c7816 */ /* 0x002fc8000000000c */
[----:B--2---:R1:W-:Y:S02]  /*5c20*/  SYNCS.ARRIVE.TRANS64.RED.A1T0 RZ, [R12+URZ], RZ ;  /* 0x000000ff0cff79a7 */ /* 0x0043e4000810043f */
[----:B-1----:R-:W-:-:S04]  /*5c30*/  SEL R12, RZ, 0x1, P1 ;  /* 0x00000001ff0c7807 */ /* 0x002fc80000800000 */
[----:B------:R-:W-:-:S07]  /*5c40*/  LOP3.LUT R95, R95, R12, RZ, 0x3c, !PT ;  /* 0x0000000c5f5f7212 */ /* 0x000fce00078e3cff */
.L_x_82:
[----:B------:R-:W-:Y:S05]  /*5c50*/  BSYNC B0 ;  /* 0x0000000000007941 */ /* 0x000fea0003800000 */
.L_x_81:
[----:B------:R-:W-:Y:S01]  /*5c60*/  F2FP.F16.E4M3.UNPACK_B R21, R7.H1 ;  /* 0x00000007ff15723e */ /* 0x000fe200030006ff */
[C---:B------:R-:W-:Y:S01]  /*5c70*/  FFMA R98, R91.reuse, R98, R4 ;  /* 0x000000625b627223 */ /* 0x040fe20000000004 */
[----:B------:R-:W-:Y:S01]  /*5c80*/  F2FP.F16.E4M3.UNPACK_B R13, R5 ;  /* 0x00000005ff0d723e */ /* 0x000fe200020006ff */
[C-C-:B------:R-:W-:Y:S01]  /*5c90*/  FFMA R12, R91.reuse, R111, R6.reuse ;  /* 0x0000006f5b0c7223 */ /* 0x140fe20000000006 */
[----:B------:R-:W-:Y:S01]  /*5ca0*/  F2FP.F16.E4M3.UNPACK_B R5, R5.H1 ;  /* 0x00000005ff05723e */ /* 0x000fe200030006ff */
[----:B------:R-:W-:Y:S02]  /*5cb0*/  HADD2.F32 R23, -RZ, R21.H1_H1 ;  /* 0x30000015ff177230 */ /* 0x000fe40000004100 */
[C-C-:B------:R-:W-:Y:S01]  /*5cc0*/  FFMA R112, R91.reuse, R112, R6.reuse ;  /* 0x000000705b707223 */ /* 0x140fe20000000006 */
[--C-:B------:R-:W-:Y:S02]  /*5cd0*/  HADD2.F32 R15, -RZ, R13.reuse.H0_H0 ;  /* 0x2000000dff0f7230 */ /* 0x100fe40000004100 */
[----:B------:R-:W-:Y:S01]  /*5ce0*/  FFMA R14, R91, R107, R6 ;  /* 0x0000006b5b0e7223 */ /* 0x000fe20000000006 */
[----:B------:R-:W-:-:S02]  /*5cf0*/  HADD2.F32 R13, -RZ, R13.H1_H1 ;  /* 0x3000000dff0d7230 */ /* 0x000fc40000004100 */
[-C--:B------:R-:W-:Y:S01]  /*5d00*/  FFMA R31, R23, R145.reuse, R98 ;  /* 0x00000091171f7223 */ /* 0x080fe20000000062 */
[----:B------:R-:W-:Y:S01]  /*5d10*/  FFMA R108, R91, R108, R6 ;  /* 0x0000006c5b6c7223 */ /* 0x000fe20000000006 */
[----:B------:R-:W-:Y:S01]  /*5d20*/  FFMA R23, R15, R145, R12 ;  /* 0x000000910f177223 */ /* 0x000fe2000000000c */
[--C-:B------:R-:W-:Y:S01]  /*5d30*/  HADD2.F32 R15, -RZ, R5.reuse.H0_H0 ;  /* 0x20000005ff0f7230 */ /* 0x100fe20000004100 */
[----:B------:R-:W-:Y:S01]  /*5d40*/  F2FP.F16.E4M3.UNPACK_B R12, R8 ;  /* 0x00000008ff0c723e */ /* 0x000fe200020006ff */
[----:B------:R-:W-:Y:S02]  /*5d50*/  HADD2.F32 R5, -RZ, R5.H1_H1 ;  /* 0x30000005ff057230 */ /* 0x000fe40000004100 */
[C-C-:B------:R-:W-:Y:S01]  /*5d60*/  FFMA R22, R91.reuse, R103, R6.reuse ;  /* 0x000000675b167223 */ /* 0x140fe20000000006 */
[C-C-:B------:R-:W-:Y:S01]  /*5d70*/  FFMA R104, R91.reuse, R104, R6.reuse ;  /* 0x000000685b687223 */ /* 0x140fe20000000006 */
[C-C-:B------:R-:W-:Y:S01]  /*5d80*/  FFMA R26, R91.reuse, R99, R6.reuse ;  /* 0x000000635b1a7223 */ /* 0x140fe20000000006 */
[C---:B------:R-:W-:Y:S01]  /*5d90*/  FFMA R100, R91.reuse, R100, R6 ;  /* 0x000000645b647223 */ /* 0x040fe20000000006 */
[C-C-:B------:R-:W-:Y:S01]  /*5da0*/  FFMA R110, R91.reuse, R110, R4.reuse ;  /* 0x0000006e5b6e7223 */ /* 0x140fe20000000004 */
[----:B------:R-:W-:Y:S01]  /*5db0*/  F2FP.F16.E4M3.UNPACK_B R8, R8.H1 ;  /* 0x00000008ff08723e */ /* 0x000fe200030006ff */
[----:B------:R-:W-:Y:S01]  /*5dc0*/  FFMA R6, R91, R109, R4 ;  /* 0x0000006d5b067223 */ /* 0x000fe20000000004 */
[-C--:B------:R-:W-:Y:S01]  /*5dd0*/  FFMA R112, R13, R145.reuse, R112 ;  /* 0x000000910d707223 */ /* 0x080fe20000000070 */
[----:B------:R-:W-:Y:S01]  /*5de0*/  FFMA R110, R5, R145, R110 ;  /* 0x00000091056e7223 */ /* 0x000fe2000000006e */
[----:B------:R-:W-:-:S02]  /*5df0*/  HADD2.F32 R13, -RZ, R12.H0_H0 ;  /* 0x2000000cff0d7230 */ /* 0x000fc40000004100 */
[----:B------:R-:W-:Y:S01]  /*5e00*/  FFMA R25, R15, R145, R6 ;  /* 0x000000910f197223 */ /* 0x000fe20000000006 */
[--C-:B------:R-:W-:Y:S02]  /*5e10*/  HADD2.F32 R5, -RZ, R8.reuse.H0_H0 ;  /* 0x20000008ff057230 */ /* 0x100fe40000004100 */
[----:B------:R-:W-:Y:S01]  /*5e20*/  FFMA R20, R91, R105, R4 ;  /* 0x000000695b147223 */ /* 0x000fe20000000004 */
[----:B------:R-:W-:Y:S01]  /*5e30*/  F2FP.F16.E4M3.UNPACK_B R6, R9 ;  /* 0x00000009ff06723e */ /* 0x000fe200020006ff */
[-C--:B------:R-:W-:Y:S01]  /*5e40*/  FFMA R14, R13, R145.reuse, R14 ;  /* 0x000000910d0e7223 */ /* 0x080fe2000000000e */
[----:B------:R-:W-:Y:S02]  /*5e50*/  HADD2.F32 R13, -RZ, R8.H1_H1 ;  /* 0x30000008ff0d7230 */ /* 0x000fe40000004100 */
[----:B------:R-:W-:Y:S01]  /*5e60*/  FFMA R20, R5, R145, R20 ;  /* 0x0000009105147223 */ /* 0x000fe20000000014 */
[----:B------:R-:W-:Y:S01]  /*5e70*/  FFMA R106, R91, R106, R4 ;  /* 0x0000006a5b6a7223 */ /* 0x000fe20000000004 */
[----:B------:R-:W-:Y:S01]  /*5e80*/  HADD2.F32 R5, -RZ, R6.H0_H0 ;  /* 0x20000006ff057230 */ /* 0x000fe20000004100 */
[----:B------:R-:W-:Y:S01]  /*5e90*/  F2FP.F16.E4M3.UNPACK_B R9, R9.H1 ;  /* 0x00000009ff09723e */ /* 0x000fe200030006ff */
[----:B------:R-:W-:Y:S01]  /*5ea0*/  HADD2.F32 R15, -RZ, R12.H1_H1 ;  /* 0x3000000cff0f7230 */ /* 0x000fe20000004100 */
[----:B------:R-:W-:Y:S01]  /*5eb0*/  F2FP.F16.E4M3.UNPACK_B R7, R7 ;  /* 0x00000007ff07723e */ /* 0x000fe200020006ff */
[-C--:B------:R-:W-:Y:S01]  /*5ec0*/  FFMA R29, R13, R145.reuse, R106 ;  /* 0x000000910d1d7223 */ /* 0x080fe2000000006a */
[----:B------:R-:W-:Y:S01]  /*5ed0*/  FFMA R22, R5, R145, R22 ;  /* 0x0000009105167223 */ /* 0x000fe20000000016 */
[----:B------:R-:W-:-:S02]  /*5ee0*/  HADD2.F32 R5, -RZ, R9.H0_H0 ;  /* 0x20000009ff057230 */ /* 0x000fc40000004100 */
[----:B------:R-:W-:Y:S01]  /*5ef0*/  FFMA R27, R15, R145, R108 ;  /* 0x000000910f1b7223 */ /* 0x000fe2000000006c */
[----:B------:R-:W-:Y:S02]  /*5f00*/  HADD2.F32 R13, -RZ, R7.H0_H0 ;  /* 0x20000007ff0d7230 */ /* 0x000fe40000004100 */
[C-C-:B------:R-:W-:Y:S01]  /*5f10*/  FFMA R24, R91.reuse, R101, R4.reuse ;  /* 0x000000655b187223 */ /* 0x140fe20000000004 */
[C-C-:B------:R-:W-:Y:S01]  /*5f20*/  FFMA R102, R91.reuse, R102, R4.reuse ;  /* 0x000000665b667223 */ /* 0x140fe20000000004 */
[----:B------:R-:W-:Y:S02]  /*5f30*/  HADD2.F32 R15, -RZ, R6.H1_H1 ;  /* 0x30000006ff0f7230 */ /* 0x000fe40000004100 */
[----:B------:R-:W-:Y:S01]  /*5f40*/  FFMA R4, R91, R97, R4 ;  /* 0x000000615b047223 */ /* 0x000fe20000000004 */
[----:B------:R-:W-:Y:S02]  /*5f50*/  HADD2.F32 R9, -RZ, R9.H1_H1 ;  /* 0x30000009ff097230 */ /* 0x000fe40000004100 */
[----:B------:R-:W-:Y:S01]  /*5f60*/  FFMA R5, R5, R145, R24 ;  /* 0x0000009105057223 */ /* 0x000fe20000000018 */
[----:B------:R-:W-:-:S02]  /*5f70*/  HADD2.F32 R7, -RZ, R7.H1_H1 ;  /* 0x30000007ff077230 */ /* 0x000fc40000004100 */
[-C--:B------:R-:W-:Y:S01]  /*5f80*/  FFMA R15, R15, R145.reuse, R104 ;  /* 0x000000910f0f7223 */ /* 0x080fe20000000068 */
[----:B------:R-:W-:Y:S02]  /*5f90*/  HADD2.F32 R21, -RZ, R21.H0_H0 ;  /* 0x20000015ff157230 */ /* 0x000fe40000004100 */
[-C--:B------:R-:W-:Y:S01]  /*5fa0*/  FFMA R102, R9, R145.reuse, R102 ;  /* 0x0000009109667223 */ /* 0x080fe20000000066 */
[-C--:B------:R-:W-:Y:S01]  /*5fb0*/  FFMA R13, R13, R145.reuse, R26 ;  /* 0x000000910d0d7223 */ /* 0x080fe2000000001a */
[----:B------:R-:W-:Y:S01]  /*5fc0*/  FFMA R100, R7, R145, R100 ;  /* 0x0000009107647223 */ /* 0x000fe20000000064 */
[----:B------:R-:W-:Y:S01]  /*5fd0*/  F2FP.SATFINITE.E4M3.F32.PACK_AB_MERGE_C R112, R112, R23, RZ ;  /* 0x000000177070723e */ /* 0x000fe200048070ff */
[----:B------:R-:W-:Y:S01]  /*5fe0*/  FFMA R4, R21, R145, R4 ;  /* 0x0000009115047223 */ /* 0x000fe20000000004 */
[----:B------:R-:W-:Y:S02]  /*5ff0*/  F2FP.SATFINITE.E4M3.F32.PACK_AB_MERGE_C R110, R110, R25, RZ ;  /* 0x000000196e6e723e */ /* 0x000fe400048070ff */
[----:B------:R-:W-:-:S02]  /*6000*/  F2FP.SATFINITE.E4M3.F32.PACK_AB_MERGE_C R14, R27, R14, RZ ;  /* 0x0000000e1b0e723e */ /* 0x000fc400048070ff */
[----:B------:R-:W-:Y:S02]  /*6010*/  F2FP.SATFINITE.E4M3.F32.PACK_AB_MERGE_C R20, R29, R20, RZ ;  /* 0x000000141d14723e */ /* 0x000fe400048070ff */
[----:B------:R-:W-:Y:S02]  /*6020*/  F2FP.SATFINITE.E4M3.F32.PACK_AB_MERGE_C R15, R15, R22, RZ ;  /* 0x000000160f0f723e */ /* 0x000fe400048070ff */
[----:B------:R-:W-:Y:S02]  /*6030*/  F2FP.SATFINITE.E4M3.F32.PACK_AB_MERGE_C R5, R102, R5, RZ ;  /* 0x000000056605723e */ /* 0x000fe400048070ff */
[----:B------:R-:W-:Y:S02]  /*6040*/  F2FP.SATFINITE.E4M3.F32.PACK_AB_MERGE_C R13, R100, R13, RZ ;  /* 0x0000000d640d723e */ /* 0x000fe400048070ff */
[----:B------:R-:W-:Y:S01]  /*6050*/  F2FP.SATFINITE.E4M3.F32.PACK_AB_MERGE_C R31, R31, R4, RZ ;  /* 0x000000041f1f723e */ /* 0x000fe200048070ff */
[----:B------:R-:W-:Y:S06]  /*6060*/  @P0 BRA `(.L_x_89) ;  /* 0x0000000000040947 */ /* 0x000fec0003800000 */
[----:B------:R-:W-:-:S04]  /*6070*/  DEPBAR.LE SB0, 0x1 ;  /* 0x000080400000791a */ /* 0x000fc80000000000 */
.L_x_89:
[----:B------:R-:W-:Y:S05]  /*6080*/  WARPSYNC.ALL ;  /* 0x0000000000007948 */ /* 0x000fea0003800000 */
[----:B------:R-:W-:Y:S01]  /*6090*/  BAR.SYNC.DEFER_BLOCKING 0x1, 0x100 ;  /* 0x0044000000007b1d */ /* 0x000fe20000010000 */
[----:B------:R-:W-:-:S05]  /*60a0*/  IADD3 R16, P1, R16, UR40, RZ ;  /* 0x0000002810107c10 */ /* 0x000fca000ff3e0ff */
        /* <DEDUP_REMOVED lines=25> */
.L_x_91:
[----:B------:R-:W-:Y:S05]  /*6240*/  BSYNC B0 ;  /* 0x0000000000007941 */ /* 0x000fea0003800000 */
.L_x_90:
[----:B------:R-:W-:Y:S01]  /*6250*/  ULDC.64 UR4, c[0x0][0x8f8] ;  /* 0x00023e0000047ab9 */ /* 0x000fe20000000a00 */
[----:B------:R-:W-:Y:S01]  /*6260*/  IADD3.X R17, R17, UR38, RZ, P1, !PT ;  /* 0x0000002611117c10 */ /* 0x000fe20008ffe4ff */
[----:B------:R-:W-:Y:S01]  /*6270*/  UMOV UR47, 0xffffffff ;  /* 0xffffffff002f7882 */ /* 0x000fe20000000000 */
[----:B------:R-:W-:Y:S01]  /*6280*/  ISETP.GE.U32.AND P0, PT, R16, UR4, PT ;  /* 0x0000000410007c0c */ /* 0x000fe2000bf06070 */
[----:B------:R-:W-:Y:S01]  /*6290*/  IMAD.MOV.U32 R23, RZ, RZ, -0x1 ;  /* 0xffffffffff177424 */ /* 0x000fe200078e00ff */
[----:B------:R-:W-:Y:S02]  /*62a0*/  PRMT R4, RZ, 0x7610, R4 ;  /* 0x00007610ff047816 */ /* 0x000fe40000000004 */
[----:B------:R-:W-:Y:S02]  /*62b0*/  ISETP.GE.U32.AND.EX P0, PT, R17, UR5, PT, P0 ;  /* 0x0000000511007c0c */ /* 0x000fe4000bf06100 */
[----:B------:R-:W-:-:S11]  /*62c0*/  MOV R22, 0xffffffff ;  /* 0xffffffff00167802 */ /* 0x000fd60000000f00 */
[----:B------:R-:W-:Y:S05]  /*62d0*/  @P0 BRA `(.L_x_92) ;  /* 0x0000000400640947 */ /* 0x000fea0003800000 */
[----:B------:R-:W1:Y:S01]  /*62e0*/  LDC.64 R10, c[0x0][0x8d0] ;  /* 0x00023400ff0a7b82 */ /* 0x000e620000000a00 */
[----:B------:R-:W2:Y:S01]  /*62f0*/  S2R R22, SR_CTAID.X ;  /* 0x0000000000167919 */ /* 0x000ea20000002500 */
[----:B------:R-:W-:Y:S02]  /*6300*/  IMAD.MOV.U32 R8, RZ, RZ, R16 ;  /* 0x000000ffff087224 */ /* 0x000fe400078e0010 */
[----:B------:R-:W-:-:S04]  /*6310*/  IMAD.MOV.U32 R9, RZ, RZ, R17 ;  /* 0x000000ffff097224 */ /* 0x000fc800078e0011 */
[----:B------:R-:W3:Y:S08]  /*6320*/  LDC R12, c[0x0][0x8d8] ;  /* 0x00023600ff0c7b82 */ /* 0x000ef00000000800 */
[----:B------:R-:W4:Y:S01]  /*6330*/  LDC.64 R20, c[0x0][0x8c8] ;  /* 0x00023200ff147b82 */ /* 0x000f220000000a00 */
[----:B-1----:R-:W-:-:S04]  /*6340*/  ISETP.NE.U32.AND P0, PT, R10, RZ, PT ;  /* 0x000000ff0a00720c */ /* 0x002fc80003f05070 */
[----:B------:R-:W-:-:S13]  /*6350*/  ISETP.NE.AND.EX P0, PT, R11, RZ, PT, P0 ;  /* 0x000000ff0b00720c */ /* 0x000fda0003f05300 */
[----:B--234-:R-:W-:Y:S05]  /*6360*/  @!P0 BRA `(.L_x_93) ;  /* 0x0000000000288947 */ /* 0x01cfea0003800000 */
[----:B------:R-:W1:Y:S02]  /*6370*/  LDC R5, c[0x0][0x8dc] ;  /* 0x00023700ff057b82 */ /* 0x000e640000000800 */
[----:B-1----:R-:W-:-:S05]  /*6380*/  IADD3 R9, P0, R16, R5, RZ ;  /* 0x0000000510097210 */ /* 0x002fca0007f1e0ff */
[----:B------:R-:W-:-:S04]  /*6390*/  IMAD.X R13, RZ, RZ, R17, P0 ;  /* 0x000000ffff0d7224 */ /* 0x000fc800000e0611 */
[----:B------:R-:W-:-:S04]  /*63a0*/  IMAD.WIDE.U32 R4, R13, R10, RZ ;  /* 0x0000000a0d047225 */ /* 0x000fc800078e00ff */
[----:B------:R-:W-:-:S04]  /*63b0*/  IMAD.WIDE.U32 R6, P0, R9, R11, R4 ;  /* 0x0000000b09067225 */ /* 0x000fc80007800004 */
[----:B------:R-:W-:Y:S01]  /*63c0*/  IMAD.WIDE.U32 R4, R9, R10, RZ ;  /* 0x0000000a09047225 */ /* 0x000fe200078e00ff */
[----:B------:R-:W-:-:S03]  /*63d0*/  MOV R8, R7 ;  /* 0x0000000700087202 */ /* 0x000fc60000000f00 */
[----:B------:R-:W-:Y:S01]  /*63e0*/  IMAD.X R9, RZ, RZ, RZ, P0 ;  /* 0x000000ffff097224 */ /* 0x000fe200000e06ff */
[----:B------:R-:W-:-:S05]  /*63f0*/  IADD3 RZ, P0, R5, R6, RZ ;  /* 0x0000000605ff7210 */ /* 0x000fca0007f1e0ff */
[----:B------:R-:W-:-:S08]  /*6400*/  IMAD.WIDE.U32.X R8, R13, R11, R8, P0 ;  /* 0x0000000b0d087225 */ /* 0x000fd000000e0408 */
.L_x_93:
[----:B------:R-:W1:Y:S01]  /*6410*/  S2R R23, SR_CTAID.Y ;  /* 0x0000000000177919 */ /* 0x000e620000002600 */
[-CC-:B------:R-:W-:Y:S01]  /*6420*/  SHF.R.U64 R30, R8, R12.reuse, R9.reuse ;  /* 0x0000000c081e7219 */ /* 0x180fe20000001209 */
[----:B------:R-:W2:Y:S01]  /*6430*/  LDC.64 R14, c[0x0][0x8e8] ;  /* 0x00023a00ff0e7b82 */ /* 0x000ea20000000a00 */
[----:B------:R-:W-:Y:S01]  /*6440*/  SHF.R.U32.HI R4, RZ, R12, R9 ;  /* 0x0000000cff047219 */ /* 0x000fe20000011609 */
[----:B------:R-:W-:Y:S01]  /*6450*/  ULDC UR4, c[0x0][0x150] ;  /* 0x0000540000047ab9 */ /* 0x000fe20000000800 */
[----:B------:R-:W-:Y:S02]  /*6460*/  IADD3 R7, P0, RZ, -R30, RZ ;  /* 0x8000001eff077210 */ /* 0x000fe40007f1e0ff */
[----:B------:R-:W-:-:S03]  /*6470*/  I2FP.F32.U32 R9, R22 ;  /* 0x0000001600097245 */ /* 0x000fc60000201000 */
[----:B------:R-:W3:Y:S01]  /*6480*/  LDC R8, c[0x0][0x8c0] ;  /* 0x00023000ff087b82 */ /* 0x000ee20000000800 */
[----:B------:R-:W-:Y:S02]  /*6490*/  IMAD.X R5, RZ, RZ, ~R4, P0 ;  /* 0x000000ffff057224 */ /* 0x000fe400000e0e04 */
[----:B------:R-:W-:Y:S01]  /*64a0*/  FMUL R9, R9, UR4 ;  /* 0x0000000409097c20 */ /* 0x000fe20008400000 */
[----:B------:R-:W-:Y:S01]  /*64b0*/  ULDC UR4, c[0x0][0x154] ;  /* 0x0000550000047ab9 */ /* 0x000fe20000000800 */
[-C--:B------:R-:W-:Y:S02]  /*64c0*/  IMAD R6, R5, R20.reuse, RZ ;  /* 0x0000001405067224 */ /* 0x080fe400078e02ff */
[C---:B------:R-:W-:Y:S01]  /*64d0*/  IMAD.WIDE.U32 R4, R7.reuse, R20, R16 ;  /* 0x0000001407047225 */ /* 0x040fe200078e0010 */
[----:B------:R-:W4:Y:S01]  /*64e0*/  LDC R26, c[0x0][0x900] ;  /* 0x00024000ff1a7b82 */ /* 0x000f220000000800 */
[----:B------:R-:W5:Y:S02]  /*64f0*/  F2I.U32.TRUNC.NTZ R9, R9 ;  /* 0x0000000900097305 */ /* 0x000f64000020f000 */
[----:B------:R-:W-:-:S04]  /*6500*/  IMAD R7, R7, R21, R6 ;  /* 0x0000001507077224 */ /* 0x000fc800078e0206 */
[----:B------:R-:W-:Y:S01]  /*6510*/  IMAD.IADD R5, R5, 0x1, R7 ;  /* 0x0000000105057824 */ /* 0x000fe200078e0207 */
[----:B------:R-:W4:Y:S01]  /*6520*/  LDC R20, c[0x0][0x8b0] ;  /* 0x00022c00ff147b82 */ /* 0x000f220000000800 */
[----:B--2---:R-:W-:Y:S01]  /*6530*/  ISETP.NE.U32.AND P0, PT, R14, RZ, PT ;  /* 0x000000ff0e00720c */ /* 0x004fe20003f05070 */
[----:B------:R-:W-:-:S03]  /*6540*/  IMAD.MOV.U32 R7, RZ, RZ, -0x1 ;  /* 0xffffffffff077424 */ /* 0x000fc600078e00ff */
[----:B------:R-:W-:-:S03]  /*6550*/  ISETP.NE.AND.EX P0, PT, R15, RZ, PT, P0 ;  /* 0x000000ff0f00720c */ /* 0x000fc60003f05300 */
[----:B------:R-:W2:Y:S01]  /*6560*/  LDC R11, c[0x0][0x144] ;  /* 0x00005100ff0b7b82 */ /* 0x000ea20000000800 */
[-C--:B---3--:R-:W-:Y:S01]  /*6570*/  SHF.R.U64 R12, R4, R8.reuse, R5 ;  /* 0x00000008040c7219 */ /* 0x088fe20000001205 */
[----:B-----5:R-:W-:Y:S01]  /*6580*/  IMAD.MOV R9, RZ, RZ, -R9 ;  /* 0x000000ffff097224 */ /* 0x020fe200078e0a09 */
[----:B-1----:R-:W-:Y:S02]  /*6590*/  I2FP.F32.U32 R4, R23 ;  /* 0x0000001700047245 */ /* 0x002fe40000201000 */
[----:B------:R-:W-:-:S03]  /*65a0*/  SHF.R.U32.HI R5, RZ, R8, R5 ;  /* 0x00000008ff057219 */ /* 0x000fc60000011605 */
[----:B------:R-:W1:Y:S01]  /*65b0*/  LDC R24, c[0x0][0x148] ;  /* 0x00005200ff187b82 */ /* 0x000e620000000800 */
[----:B------:R-:W-:Y:S01]  /*65c0*/  FMUL R6, R4, UR4 ;  /* 0x0000000404067c20 */ /* 0x000fe20008400000 */
[----:B----4-:R-:W-:-:S04]  /*65d0*/  SHF.L.U32 R7, R7, R26, RZ ;  /* 0x0000001a07077219 */ /* 0x010fc800000006ff */
[----:B------:R-:W-:Y:S02]  /*65e0*/  LOP3.LUT R25, RZ, R7, RZ, 0x33, !PT ;  /* 0x00000007ff197212 */ /* 0x000fe400078e33ff */
[----:B------:R-:W3:Y:S01]  /*65f0*/  LDC R21, c[0x0][0x8a8] ;  /* 0x00022a00ff157b82 */ /* 0x000ee20000000800 */
[-CC-:B------:R-:W-:Y:S02]  /*6600*/  SHF.R.U64 R10, R12, R20.reuse, R5.reuse ;  /* 0x000000140c0a7219 */ /* 0x180fe40000001205 */
[----:B------:R-:W-:Y:S02]  /*6610*/  SHF.R.U32.HI R5, RZ, R20, R5 ;  /* 0x00000014ff057219 */ /* 0x000fe40000011605 */
[----:B------:R4:W1:Y:S02]  /*6620*/  F2I.U32.TRUNC.NTZ R20, R6 ;  /* 0x0000000600147305 */ /* 0x000864000020f000 */
[-CC-:B------:R-:W-:Y:S01]  /*6630*/  SHF.R.U64 R13, R10, R26.reuse, R5.reuse ;  /* 0x0000001a0a0d7219 */ /* 0x180fe20000001205 */
[----:B------:R-:W1:Y:S01]  /*6640*/  LDC R27, c[0x0][0x8f0] ;  /* 0x00023c00ff1b7b82 */ /* 0x000e620000000800 */
[-C--:B------:R-:W-:Y:S01]  /*6650*/  SHF.R.U32.HI R5, RZ, R26.reuse, R5 ;  /* 0x0000001aff057219 */ /* 0x080fe20000011605 */
[----:B--2---:R-:W-:Y:S01]  /*6660*/  IMAD R22, R11, R9, R22 ;  /* 0x000000090b167224 */ /* 0x004fe200078e0216 */
[----:B------:R-:W-:-:S02]  /*6670*/  SHF.L.U32 R26, R3, R26, RZ ;  /* 0x0000001a031a7219 */ /* 0x000fc400000006ff */
[----:B------:R-:W-:-:S03]  /*6680*/  MOV R4, R13 ;  /* 0x0000000d00047202 */ /* 0x000fc60000000f00 */
[----:B------:R-:W2:Y:S08]  /*6690*/  LDC R28, c[0x0][0x8e0] ;  /* 0x00023800ff1c7b82 */ /* 0x000eb00000000800 */
[----:B------:R-:W1:Y:S01]  /*66a0*/  LDC R29, c[0x0][0x8b8] ;  /* 0x00022e00ff1d7b82 */ /* 0x000e620000000800 */
[----:B----4-:R-:W-:Y:S05]  /*66b0*/  @!P0 BRA `(.L_x_94) ;  /* 0x0000000000288947 */ /* 0x010fea0003800000 */
[----:B------:R-:W4:Y:S02]  /*66c0*/  LDC R4, c[0x0][0x8f4] ;  /* 0x00023d00ff047b82 */ /* 0x000f240000000800 */
[----:B----4-:R-:W-:-:S05]  /*66d0*/  IADD3 R3, P0, R13, R4, RZ ;  /* 0x000000040d037210 */ /* 0x010fca0007f1e0ff */
        /* <DEDUP_REMOVED lines=8> */
.L_x_94:
[----:B------:R-:W-:Y:S01]  /*6760*/  ISETP.NE.AND P0, PT, R2, 0x1, PT ;  /* 0x000000010200780c */ /* 0x000fe20003f05270 */
[----:B-1----:R-:W-:Y:S01]  /*6770*/  IMAD.MOV R20, RZ, RZ, -R20 ;  /* 0x000000ffff147224 */ /* 0x002fe200078e0a14 */
[----:B------:R-:W-:Y:S02]  /*6780*/  SHF.R.U64 R3, R4, R27, R5 ;  /* 0x0000001b04037219 */ /* 0x000fe40000001205 */
[----:B------:R-:W-:Y:S02]  /*6790*/  LOP3.LUT R10, R10, R25, RZ, 0xc0, !PT ;  /* 0x000000190a0a7212 */ /* 0x000fe400078ec0ff */
[----:B---3--:R-:W-:Y:S01]  /*67a0*/  IADD3 R5, R21, -0x1, RZ ;  /* 0xffffffff15057810 */ /* 0x008fe20007ffe0ff */
[----:B------:R-:W-:Y:S01]  /*67b0*/  IMAD.MOV R4, RZ, RZ, -R3 ;  /* 0x000000ffff047224 */ /* 0x000fe200078e0a03 */
[----:B------:R-:W-:Y:S02]  /*67c0*/  R2UR UR47, R30 ;  /* 0x000000001e2f72ca */ /* 0x000fe400000e0000 */
[----:B------:R-:W-:-:S03]  /*67d0*/  LOP3.LUT R12, R12, R5, RZ, 0xc0, !PT ;  /* 0x000000050c0c7212 */ /* 0x000fc600078ec0ff */
[----:B------:R-:W-:Y:S02]  /*67e0*/  @P0 IMAD R22, R24, R20, R23 ;  /* 0x0000001418160224 */ /* 0x000fe400078e0217 */
[----:B------:R-:W-:Y:S02]  /*67f0*/  IMAD R23, R26, R3, R10 ;  /* 0x000000031a177224 */ /* 0x000fe400078e020a */
[----:B--2---:R-:W-:Y:S02]  /*6800*/  IMAD R3, R4, R28, R13 ;  /* 0x0000001c04037224 */ /* 0x004fe400078e020d */
[----:B------:R-:W-:Y:S02]  /*6810*/  IMAD R23, R23, R29, R22 ;  /* 0x0000001d17177224 */ /* 0x000fe400078e0216 */
[----:B------:R-:W-:Y:S02]  /*6820*/  IMAD R4, R3, R21, R12 ;  /* 0x0000001503047224 */ /* 0x000fe400078e020c */
[----:B------:R-:W-:-:S03]  /*6830*/  IMAD.MOV.U32 R3, RZ, RZ, 0x1 ;  /* 0x00000001ff037424 */ /* 0x000fc600078e00ff */
[----:B------:R-:W-:Y:S02]  /*6840*/  SEL R22, R4, R23, !P0 ;  /* 0x0000001704167207 */ /* 0x000fe40004000000 */
[----:B------:R-:W-:Y:S02]  /*6850*/  SEL R23, R23, R4, !P0 ;  /* 0x0000000417177207 */ /* 0x000fe40004000000 */
[----:B------:R-:W-:-:S07]  /*6860*/  PRMT R4, R3, 0x7610, R4 ;  /* 0x0000761003047816 */ /* 0x000fce0000000004 */
.L_x_92:
[----:B------:R-:W-:Y:S01]  /*6870*/  LOP3.LUT P0, RZ, R4, 0xff, RZ, 0xc0, !PT ;  /* 0x000000ff04ff7812 */ /* 0x000fe2000780c0ff */
[----:B------:R-:W-:Y:S01]  /*6880*/  UIMAD.WIDE.U32 UR4, UR52, -0x55555555, URZ ;  /* 0xaaaaaaab340478a5 */ /* 0x000fe2000f8e003f */
[----:B------:R-:W-:-:S03]  /*6890*/  IMAD.MOV.U32 R145, RZ, RZ, R0 ;  /* 0x000000ffff917224 */ /* 0x000fc600078e0000 */
[----:B------:R-:W-:-:S04]  /*68a0*/  USHF.R.U32.HI UR4, URZ, 0x3, UR5 ;  /* 0x000000033f047899 */ /* 0x000fc80008011605 */
[----:B------:R-:W-:-:S04]  /*68b0*/  UIMAD UR4, UR4, -0xc, UR52 ;  /* 0xfffffff4040478a4 */ /* 0x000fc8000f8e0234 */
[----:B------:R-:W-:Y:S08]  /*68c0*/  @P0 BRA `(.L_x_95) ;  /* 0xffffffac00200947 */ /* 0x000ff0000383ffff */
[----:B------:R-:W-:-:S04]  /*68d0*/  DEPBAR.LE SB0, 0x0 ;  /* 0x000080000000791a */ /* 0x000fc80000000000 */
[----:B------:R-:W-:Y:S05]  /*68e0*/  EXIT ;  /* 0x000000000000794d */ /* 0x000fea0003800000 */
.L_x_8:
[----:B------:R-:W-:Y:S01]  /*68f0*/  ULDC.64 UR4, c[0x0][0x8f8] ;  /* 0x00023e0000047ab9 */ /* 0x000fe20000000a00 */
[----:B------:R-:W-:Y:S01]  /*6900*/  PRMT R11, RZ, 0x7610, R11 ;  /* 0x00007610ff0b7816 */ /* 0x000fe2000000000b */
[----:B------:R-:W-:Y:S01]  /*6910*/  IMAD.MOV.U32 R21, RZ, RZ, -0x1 ;  /* 0xffffffffff157424 */ /* 0x000fe200078e00ff */
[----:B------:R-:W-:Y:S01]  /*6920*/  ISETP.GE.U32.AND P0, PT, R16, UR4, PT ;  /* 0x0000000410007c0c */ /* 0x000fe2000bf06070 */
[----:B------:R-:W-:Y:S01]  /*6930*/  IMAD.MOV.U32 R7, RZ, RZ, -0x1 ;  /* 0xffffffffff077424 */ /* 0x000fe200078e00ff */
[----:B------:R-:W-:Y:S02]  /*6940*/  MOV R20, 0xffffffff ;  /* 0xffffffff00147802 */ /* 0x000fe40000000f00 */
[----:B------:R-:W-:-:S13]  /*6950*/  ISETP.GE.U32.AND.EX P0, PT, R17, UR5, PT, P0 ;  /* 0x0000000511007c0c */ /* 0x000fda000bf06100 */
[----:B------:R-:W-:Y:S05]  /*6960*/  @P0 BRA `(.L_x_96) ;  /* 0x0000000400580947 */ /* 0x000fea0003800000 */
[----:B------:R-:W1:Y:S01]  /*6970*/  LDC.64 R22, c[0x0][0x8d0] ;  /* 0x00023400ff167b82 */ /* 0x000e620000000a00 */
[----:B------:R-:W-:Y:S02]  /*6980*/  IMAD.MOV.U32 R20, RZ, RZ, R16 ;  /* 0x000000ffff147224 */ /* 0x000fe400078e0010 */
[----:B------:R-:W-:-:S05]  /*6990*/  IMAD.MOV.U32 R21, RZ, RZ, R17 ;  /* 0x000000ffff157224 */ /* 0x000fca00078e0011 */
        /* <DEDUP_REMOVED lines=15> */
.L_x_97:
[-CC-:B------:R-:W-:Y:S01]  /*6a90*/  SHF.R.U64 R22, R20, R24.reuse, R21.reuse ;  /* 0x0000001814167219 */ /* 0x180fe20000001215 */
[----:B------:R-:W1:Y:S01]  /*6aa0*/  LDC R28, c[0x0][0x8c0] ;  /* 0x00023000ff1c7b82 */ /* 0x000e620000000800 */
[----:B------:R-:W-:Y:S01]  /*6ab0*/  SHF.R.U32.HI R7, RZ, R24, R21 ;  /* 0x00000018ff077219 */ /* 0x000fe20000011615 */
[----:B------:R-:W-:Y:S01]  /*6ac0*/  ULDC UR4, c[0x0][0x150] ;  /* 0x0000540000047ab9 */ /* 0x000fe20000000800 */
[----:B------:R-:W-:-:S05]  /*6ad0*/  IADD3 R9, P0, RZ, -R22, RZ ;  /* 0x80000016ff097210 */ /* 0x000fca0007f1e0ff */
[----:B------:R-:W2:Y:S01]  /*6ae0*/  LDC.64 R32, c[0x0][0x8e8] ;  /* 0x00023a00ff207b82 */ /* 0x000ea20000000a00 */
[----:B------:R-:W-:Y:S02]  /*6af0*/  IMAD.X R7, RZ, RZ, ~R7, P0 ;  /* 0x000000ffff077224 */ /* 0x000fe400000e0e07 */
[----:B------:R-:W-:-:S04]  /*6b00*/  IMAD.WIDE.U32 R12, R9, R26, R16 ;  /* 0x0000001a090c7225 */ /* 0x000fc800078e0010 */
[----:B------:R-:W-:Y:S01]  /*6b10*/  IMAD R14, R7, R26, RZ ;  /* 0x0000001a070e7224 */ /* 0x000fe200078e02ff */
[----:B------:R-:W3:Y:S03]  /*6b20*/  LDC R30, c[0x0][0x8b0] ;  /* 0x00022c00ff1e7b82 */ /* 0x000ee60000000800 */
[----:B------:R-:W-:Y:S01]  /*6b30*/  IMAD R7, R9, R27, R14 ;  /* 0x0000001b09077224 */ /* 0x000fe200078e020e */
[----:B------:R-:W-:Y:S02]  /*6b40*/  I2FP.F32.U32 R9, R8 ;  /* 0x0000000800097245 */ /* 0x000fe40000201000 */
[----:B------:R-:W-:Y:S01]  /*6b50*/  MOV R14, 0xffffffff ;  /* 0xffffffff000e7802 */ /* 0x000fe20000000f00 */
[----:B------:R-:W-:Y:S01]  /*6b60*/  IMAD.IADD R7, R13, 0x1, R7 ;  /* 0x000000010d077824 */ /* 0x000fe200078e0207 */
[----:B------:R-:W4:Y:S01]  /*6b70*/  LDC R11, c[0x0][0x144] ;  /* 0x00005100ff0b7b82 */ /* 0x000f220000000800 */
[----:B------:R-:W-:Y:S01]  /*6b80*/  FMUL R9, R9, UR4 ;  /* 0x0000000409097c20 */ /* 0x000fe20008400000 */
[----:B------:R-:W-:-:S02]  /*6b90*/  ULDC UR4, c[0x0][0x154] ;  /* 0x0000550000047ab9 */ /* 0x000fc40000000800 */
[--C-:B-1----:R-:W-:Y:S02]  /*6ba0*/  SHF.R.U64 R20, R12, R28, R7.reuse ;  /* 0x0000001c0c147219 */ /* 0x102fe40000001207 */
[----:B------:R-:W-:Y:S01]  /*6bb0*/  I2FP.F32.U32 R12, R10 ;  /* 0x0000000a000c7245 */ /* 0x000fe20000201000 */
[----:B------:R-:W1:Y:S01]  /*6bc0*/  F2I.U32.TRUNC.NTZ R9, R9 ;  /* 0x0000000900097305 */ /* 0x000e62000020f000 */
[----:B------:R-:W4:Y:S01]  /*6bd0*/  LDC R23, c[0x0][0x148] ;  /* 0x00005200ff177b82 */ /* 0x000f220000000800 */
[----:B--2---:R-:W-:Y:S02]  /*6be0*/  ISETP.NE.U32.AND P0, PT, R32, RZ, PT ;  /* 0x000000ff2000720c */ /* 0x004fe40003f05070 */
[----:B------:R-:W-:Y:S01]  /*6bf0*/  FMUL R13, R12, UR4 ;  /* 0x000000040c0d7c20 */ /* 0x000fe20008400000 */
[----:B------:R-:W-:Y:S01]  /*6c00*/  SHF.R.U32.HI R7, RZ, R28, R7 ;  /* 0x0000001cff077219 */ /* 0x000fe20000011607 */
[----:B------:R-:W-:Y:S01]  /*6c10*/  ULDC UR4, c[0x0][0x900] ;  /* 0x0002400000047ab9 */ /* 0x000fe20000000800 */
[----:B------:R-:W-:Y:S01]  /*6c20*/  ISETP.NE.AND.EX P0, PT, R33, RZ, PT, P0 ;  /* 0x000000ff2100720c */ /* 0x000fe20003f05300 */
[----:B------:R2:W2:Y:S01]  /*6c30*/  F2I.U32.TRUNC.NTZ R21, R13 ;  /* 0x0000000d00157305 */ /* 0x0004a2000020f000 */
[----:B------:R-:W2:Y:S01]  /*6c40*/  LDC R25, c[0x0][0x8a8] ;  /* 0x00022a00ff197b82 */ /* 0x000ea20000000800 */
[----:B---3--:R-:W-:-:S02]  /*6c50*/  SHF.R.U64 R24, R20, R30, R7 ;  /* 0x0000001e14187219 */ /* 0x008fc40000001207 */
[----:B------:R-:W-:Y:S02]  /*6c60*/  SHF.R.U32.HI R7, RZ, R30, R7 ;  /* 0x0000001eff077219 */ /* 0x000fe40000011607 */
[----:B------:R-:W-:Y:S01]  /*6c70*/  SHF.L.U32 R30, R14, UR4, RZ ;  /* 0x000000040e1e7c19 */ /* 0x000fe200080006ff */
[----:B-1----:R-:W-:Y:S01]  /*6c80*/  IMAD.MOV R12, RZ, RZ, -R9 ;  /* 0x000000ffff0c7224 */ /* 0x002fe200078e0a09 */
[--C-:B------:R-:W-:Y:S01]  /*6c90*/  SHF.R.U64 R26, R24, UR4, R7.reuse ;  /* 0x00000004181a7c19 */ /* 0x100fe20008001207 */
[----:B------:R-:W1:Y:S01]  /*6ca0*/  LDC R27, c[0x0][0x8f0] ;  /* 0x00023c00ff1b7b82 */ /* 0x000e620000000800 */
[----:B------:R-:W-:Y:S01]  /*6cb0*/  SHF.R.U32.HI R9, RZ, UR4, R7 ;  /* 0x00000004ff097c19 */ /* 0x000fe20008011607 */
[----:B----4-:R-:W-:Y:S02]  /*6cc0*/  IMAD R28, R11, R12, R8 ;  /* 0x0000000c0b1c7224 */ /* 0x010fe400078e0208 */
[----:B------:R-:W-:-:S04]  /*6cd0*/  IMAD.MOV.U32 R8, RZ, RZ, R26 ;  /* 0x000000ffff087224 */ /* 0x000fc800078e001a */
[----:B------:R-:W3:Y:S08]  /*6ce0*/  LDC R29, c[0x0][0x8e0] ;  /* 0x00023800ff1d7b82 */ /* 0x000ef00000000800 */
[----:B------:R-:W4:Y:S01]  /*6cf0*/  LDC R31, c[0x0][0x8b8] ;  /* 0x00022e00ff1f7b82 */ /* 0x000f220000000800 */
[----:B------:R-:W-:Y:S05]  /*6d00*/  @!P0 BRA `(.L_x_98) ;  /* 0x0000000000288947 */ /* 0x000fea0003800000 */
[----:B------:R-:W5:Y:S02]  /*6d10*/  LDC R7, c[0x0][0x8f4] ;  /* 0x00023d00ff077b82 */ /* 0x000f640000000800 */
[----:B-----5:R-:W-:-:S05]  /*6d20*/  IADD3 R7, P0, R26, R7, RZ ;  /* 0x000000071a077210 */ /* 0x020fca0007f1e0ff */
[----:B------:R-:W-:-:S04]  /*6d30*/  IMAD.X R11, RZ, RZ, R9, P0 ;  /* 0x000000ffff0b7224 */ /* 0x000fc800000e0609 */
[----:B------:R-:W-:-:S04]  /*6d40*/  IMAD.WIDE.U32 R8, R11, R32, RZ ;  /* 0x000000200b087225 */ /* 0x000fc800078e00ff */
[----:B--2---:R-:W-:-:S04]  /*6d50*/  IMAD.WIDE.U32 R12, P0, R7, R33, R8 ;  /* 0x00000021070c7225 */ /* 0x004fc80007800008 */
[----:B------:R-:W-:-:S04]  /*6d60*/  IMAD.WIDE.U32 R8, R7, R32, RZ ;  /* 0x0000002007087225 */ /* 0x000fc800078e00ff */
[----:B------:R-:W-:Y:S01]  /*6d70*/  IMAD.X R15, RZ, RZ, RZ, P0 ;  /* 0x000000ffff0f7224 */ /* 0x000fe200000e06ff */
[----:B------:R-:W-:Y:S01]  /*6d80*/  IADD3 RZ, P0, R9, R12, RZ ;  /* 0x0000000c09ff7210 */ /* 0x000fe20007f1e0ff */
[----:B------:R-:W-:-:S04]  /*6d90*/  IMAD.MOV.U32 R14, RZ, RZ, R13 ;  /* 0x000000ffff0e7224 */ /* 0x000fc800078e000d */
[----:B------:R-:W-:-:S08]  /*6da0*/  IMAD.WIDE.U32.X R8, R11, R33, R14, P0 ;  /* 0x000000210b087225 */ /* 0x000fd000000e040e */
.L_x_98:
[----:B------:R-:W-:Y:S01]  /*6db0*/  ISETP.NE.AND P0, PT, R2, 0x1, PT ;  /* 0x000000010200780c */ /* 0x000fe20003f05270 */
[----:B------:R-:W-:Y:S01]  /*6dc0*/  USHF.L.U32 UR4, UR37, UR4, URZ ;  /* 0x0000000425047299 */ /* 0x000fe2000800063f */
[----:B------:R-:W-:Y:S01]  /*6dd0*/  LOP3.LUT R7, RZ, R30, RZ, 0x33, !PT ;  /* 0x0000001eff077212 */ /* 0x000fe200078e33ff */
[----:B--2---:R-:W-:Y:S01]  /*6de0*/  VIADD R11, R25, 0xffffffff ;  /* 0xffffffff190b7836 */ /* 0x004fe20000000000 */
[----:B-1----:R-:W-:Y:S02]  /*6df0*/  SHF.R.U64 R8, R8, R27, R9 ;  /* 0x0000001b08087219 */ /* 0x002fe40000001209 */
[----:B------:R-:W-:Y:S02]  /*6e00*/  IADD3 R21, -R21, RZ, RZ ;  /* 0x000000ff15157210 */ /* 0x000fe40007ffe1ff */
[----:B------:R-:W-:Y:S01]  /*6e10*/  LOP3.LUT R7, R24, R7, RZ, 0xc0, !PT ;  /* 0x0000000718077212 */ /* 0x000fe200078ec0ff */
[----:B------:R-:W-:-:S04]  /*6e20*/  IMAD.MOV R9, RZ, RZ, -R8 ;  /* 0x000000ffff097224 */ /* 0x000fc800078e0a08 */
[----:B------:R-:W-:Y:S02]  /*6e30*/  @P0 IMAD R28, R23, R21, R10 ;  /* 0x00000015171c0224 */ /* 0x000fe400078e020a */
[----:B------:R-:W-:Y:S01]  /*6e40*/  IMAD R21, R8, UR4, R7 ;  /* 0x0000000408157c24 */ /* 0x000fe2000f8e0207 */
[----:B------:R-:W-:Y:S01]  /*6e50*/  LOP3.LUT R8, R20, R11, RZ, 0xc0, !PT ;  /* 0x0000000b14087212 */ /* 0x000fe200078ec0ff */
[----:B---3--:R-:W-:Y:S02]  /*6e60*/  IMAD R7, R9, R29, R26 ;  /* 0x0000001d09077224 */ /* 0x008fe400078e021a */
[----:B----4-:R-:W-:Y:S02]  /*6e70*/  IMAD R21, R21, R31, R28 ;  /* 0x0000001f15157224 */ /* 0x010fe400078e021c */
[----:B------:R-:W-:Y:S02]  /*6e80*/  IMAD R8, R7, R25, R8 ;  /* 0x0000001907087224 */ /* 0x000fe400078e0208 */
[----:B------:R-:W-:-:S02]  /*6e90*/  IMAD.MOV.U32 R11, RZ, RZ, 0x1 ;  /* 0x00000001ff0b7424 */ /* 0x000fc400078e00ff */
[----:B------:R-:W-:Y:S01]  /*6ea0*/  IMAD.MOV.U32 R7, RZ, RZ, R22 ;  /* 0x000000ffff077224 */ /* 0x000fe200078e0016 */
[----:B------:R-:W-:Y:S02]  /*6eb0*/  SEL R20, R8, R21, !P0 ;  /* 0x0000001508147207 */ /* 0x000fe40004000000 */
[----:B------:R-:W-:-:S07]  /*6ec0*/  SEL R21, R21, R8, !P0 ;  /* 0x0000000815157207 */ /* 0x000fce0004000000 */
.L_x_96:
[----:B------:R-:W-:-:S08]  /*6ed0*/  NOP ;  /* 0x0000000000007918 */ /* 0x000fd00000000000 */
[----:B------:R-:W1:-:S00]  /*6ee0*/  USETMAXREG.DEALLOC.CTAPOOL 0x28 ;  /* 0x00000028000079c8 */ /* 0x000e4000080e0500 */
[----:B-1----:R-:W-:-:S13]  /*6ef0*/  ISETP.NE.AND P0, PT, R3, 0x1, PT ;  /* 0x000000010300780c */ /* 0x002fda0003f05270 */
[----:B------:R-:W-:Y:S05]  /*6f00*/  @!P0 EXIT ;  /* 0x000000000000894d */ /* 0x000fea0003800000 */
[----:B------:R-:W-:Y:S05]  /*6f10*/  @!P3 BRA `(.L_x_99) ;  /* 0x0000001000b8b947 */ /* 0x000fea0003800000 */
[----:B------:R-:W-:-:S04]  /*6f20*/  PRMT R6, R6, 0x9910, RZ ;  /* 0x0000991006067816 */ /* 0x000fc800000000ff */
[----:B------:R-:W-:-:S04]  /*6f30*/  ISETP.NE.AND P0, PT, R6, RZ, PT ;  /* 0x000000ff0600720c */ /* 0x000fc80003f05270 */
[----:B------:R-:W-:-:S13]  /*6f40*/  ISETP.NE.OR P0, PT, R3, 0x2, !P0 ;  /* 0x000000020300780c */ /* 0x000fda0004705670 */
[----:B------:R-:W-:Y:S05]  /*6f50*/  @P0 EXIT ;  /* 0x000000000000094d */ /* 0x000fea0003800000 */
[----:B------:R-:W-:-:S13]  /*6f60*/  LOP3.LUT P1, RZ, R11, 0xff, RZ, 0xc0, !PT ;  /* 0x000000ff0bff7812 */ /* 0x000fda000782c0ff */
[----:B------:R-:W-:Y:S05]  /*6f70*/  @!P1 BRA `(.L_x_100) ;  /* 0x0000000000189947 */ /* 0x000fea0003800000 */
[----:B------:R-:W-:Y:S01]  /*6f80*/  UMOV UR4, 0x400 ;  /* 0x0000040000047882 */ /* 0x000fe20000000000 */
[----:B------:R-:W-:Y:S01]  /*6f90*/  MOV R3, RZ ;  /* 0x000000ff00037202 */ /* 0x000fe20000000f00 */
[----:B------:R-:W-:-:S03]  /*6fa0*/  ULEA UR4, UR36, UR4, 0x18 ;  /* 0x0000000424047291 */ /* 0x000fc6000f8ec03f */
[----:B------:R-:W-:-:S06]  /*6fb0*/  SHF.L.U32 R3, R3, 0x1f, RZ ;  /* 0x0000001f03037819 */ /* 0x000fcc00000006ff */
[----:B------:R-:W1:Y:S02]  /*6fc0*/  SYNCS.PHASECHK.TRANS64.TRYWAIT P0, [UR4+0x108], R3 ;  /* 0x00010803ff0075a7 */ /* 0x000e640008000144 */
[----:B-1----:R-:W-:Y:S05]  /*6fd0*/  @!P0 BRA `(.L_x_101) ;  /* 0x0000002800048947 */ /* 0x002fea0003800000 */
.L_x_100:
[----:B------:R-:W-:Y:S01]  /*6fe0*/  PRMT R10, RZ, 0x7610, R10 ;  /* 0x00007610ff0a7816 */ /* 0x000fe2000000000a */
[----:B------:R-:W-:Y:S06]  /*6ff0*/  @P2 BRA `(.L_x_102) ;  /* 0x0000000000242947 */ /* 0x000fec0003800000 */
[----:B------:R-:W-:Y:S02]  /*7000*/  ULDC.64 UR4, c[0x0][0x588] ;  /* 0x0001620000047ab9 */ /* 0x000fe40000000a00 */
[----:B------:R-:W-:-:S04]  /*7010*/  ISETP.NE.U32.AND P0, PT, RZ, UR4, PT ;  /* 0x00000004ff007c0c */ /* 0x000fc8000bf05070 */
[----:B------:R-:W-:-:S13]  /*7020*/  ISETP.NE.AND.EX P0, PT, RZ, UR5, PT, P0 ;  /* 0x00000005ff007c0c */ /* 0x000fda000bf05300 */
[----:B------:R-:W-:Y:S05]  /*7030*/  @!P0 BRA `(.L_x_103) ;  /* 0x00000000000c8947 */ /* 0x000fea0003800000 */
[----:B------:R3:W5:Y:S01]  /*7040*/  LDG.E R12, desc[UR42][R4.64] ;  /* 0x0000002a040c7981 */ /* 0x000762000c1e1900 */
[----:B------:R-:W-:Y:S01]  /*7050*/  IMAD.MOV.U32 R10, RZ, RZ, 0x1 ;  /* 0x00000001ff0a7424 */ /* 0x000fe200078e00ff */
[----:B------:R-:W-:Y:S06]  /*7060*/  BRA `(.L_x_102) ;  /* 0x0000000000087947 */ /* 0x000fec0003800000 */
.L_x_103:
[----:B------:R-:W2:Y:S01]  /*7070*/  LDC R12, c[0x0][0x580] ;  /* 0x00016000ff0c7b82 */ /* 0x000ea20000000800 */
[----:B------:R-:W-:-:S07]  /*7080*/  IMAD.MOV.U32 R10, RZ, RZ, 0x1 ;  /* 0x00000001ff0a7424 */ /* 0x000fce00078e00ff */
.L_x_102:
[----:B-1----:R-:W-:Y:S01]  /*7090*/  IMAD.MOV.U32 R3, RZ, RZ, 0x1 ;  /* 0x00000001ff037424 */ /* 0x002fe200078e00ff */
[----:B------:R-:W-:Y:S06]  /*70a0*/  @!P1 BRA `(.L_x_104) ;  /* 0x0000000c00dc9947 */ /* 0x000fec0003800000 */
[----:B------:R-:W1:Y:S01]  /*70b0*/  LDC R8, c[0x0][0x8a8] ;  /* 0x00022a00ff087b82 */ /* 0x000e620000000800 */
[----:B------:R-:W-:Y:S01]  /*70c0*/  IMAD.MOV.U32 R3, RZ, RZ, -0x1 ;  /* 0xffffffffff037424 */ /* 0x000fe200078e00ff */
[----:B------:R-:W-:Y:S01]  /*70d0*/  ULDC UR4, c[0x0][0x900] ;  /* 0x0002400000047ab9 */ /* 0x000fe20000000800 */
[----:B------:R-:W-:Y:S01]  /*70e0*/  LOP3.LUT R11, R0, 0x2, RZ, 0xfc, !PT ;  /* 0x00000002000b7812 */ /* 0x000fe200078efcff */
[----:B------:R-:W-:Y:S01]  /*70f0*/  ULDC.64 UR6, c[0x0][0x198] ;  /* 0x0000660000067ab9 */ /* 0x000fe20000000a00 */
[----:B------:R-:W-:Y:S02]  /*7100*/  USHF.L.U32 UR13, UR37, UR4, URZ ;  /* 0x00000004250d7299 */ /* 0x000fe4000800063f */
[----:B------:R-:W-:Y:S01]  /*7110*/  SHF.L.U32 R9, R3, UR4, RZ ;  /* 0x0000000403097c19 */ /* 0x000fe200080006ff */
[----:B------:R-:W-:Y:S01]  /*7120*/  ULDC.64 UR14, c[0x0][0x588] ;  /* 0x00016200000e7ab9 */ /* 0x000fe20000000a00 */
[----:B------:R-:W-:Y:S01]  /*7130*/  MOV R3, 0x1 ;  /* 0x0000000100037802 */ /* 0x000fe20000000f00 */
[----:B------:R-:W-:Y:S01]  /*7140*/  ULDC.64 UR22, c[0x0][0x8f8] ;  /* 0x00023e0000167ab9 */ /* 0x000fe20000000a00 */
[----:B------:R-:W-:Y:S01]  /*7150*/  LOP3.LUT R9, RZ, R9, RZ, 0x33, !PT ;  /* 0x00000009ff097212 */ /* 0x000fe200078e33ff */
[----:B------:R-:W-:Y:S01]  /*7160*/  ULDC.64 UR24, c[0x0][0x590] ;  /* 0x0001640000187ab9 */ /* 0x000fe20000000a00 */
[----:B-1----:R-:W-:-:S07]  /*7170*/  VIADD R8, R8, 0xffffffff ;  /* 0xffffffff08087836 */ /* 0x002fce0000000000 */
.L_x_136:
[----:B------:R-:W-:Y:S02]  /*7180*/  ISETP.NE.U32.AND P0, PT, RZ, UR24, PT ;  /* 0x00000018ff007c0c */ /* 0x000fe4000bf05070 */
[----:B------:R-:W-:Y:S02]  /*7190*/  R2UR UR11, R21 ;  /* 0x00000000150b72ca */ /* 0x000fe400000e0000 */
[----:B------:R-:W-:Y:S02]  /*71a0*/  R2UR UR10, R20 ;  /* 0x00000000140a72ca */ /* 0x000fe400000e0000 */
[----:B------:R-:W-:-:S09]  /*71b0*/  ISETP.NE.AND.EX P0, PT, RZ, UR25, PT, P0 ;  /* 0x00000019ff007c0c */ /* 0x000fd2000bf05300 */
[----:B------:R-:W-:Y:S02]  /*71c0*/  USHF.L.U32 UR11, UR11, 0x7, URZ ;  /* 0x000000070b0b7899 */ /* 0x000fe4000800063f */
[----:B------:R-:W-:Y:S02]  /*71d0*/  USHF.L.U32 UR10, UR10, 0x7, URZ ;  /* 0x000000070a0a7899 */ /* 0x000fe4000800063f */
[----:B--2-4-:R-:W-:Y:S10]  /*71e0*/  @!P0 BRA `(.L_x_105) ;  /* 0x00000000002c8947 */ /* 0x014ff40003800000 */
[----:B------:R-:W-:-:S04]  /*71f0*/  ISETP.NE.U32.AND P1, PT, RZ, UR14, PT ;  /* 0x0000000eff007c0c */ /* 0x000fc8000bf25070 */
[----:B------:R-:W-:-:S13]  /*7200*/  ISETP.NE.AND.EX P1, PT, RZ, UR15, PT, P1 ;  /* 0x0000000fff007c0c */ /* 0x000fda000bf25310 */
[----:B------:R-:W-:Y:S05]  /*7210*/  @!P1 BRA `(.L_x_106) ;  /* 0x0000000000189947 */ /* 0x000fea0003800000 */
[----:B---3--:R-:W1:Y:S01]  /*7220*/  LDC.64 R4, c[0x0][0x588] ;  /* 0x00016200ff047b82 */ /* 0x008e620000000a00 */
[----:B------:R-:W-:-:S04]  /*7230*/  IMAD R13, R7, UR24, RZ ;  /* 0x00000018070d7c24 */ /* 0x000fc8000f8e02ff */
[----:B-1----:R-:W-:-:S05]  /*7240*/  IMAD.WIDE R4, R13, 0x4, R4 ;  /* 0x000000040d047825 */ /* 0x002fca00078e0204 */
[----:B--2--5:R4:W5:Y:S01]  /*7250*/  LDG.E R12, desc[UR42][R4.64] ;  /* 0x0000002a040c7981 */ /* 0x024962000c1e1900 */
[----:B------:R-:W-:Y:S01]  /*7260*/  IMAD.MOV.U32 R10, RZ, RZ, 0x1 ;  /* 0x00000001ff0a7424 */ /* 0x000fe200078e00ff */
[----:B------:R-:W-:Y:S06]  /*7270*/  BRA `(.L_x_105) ;  /* 0x0000000000087947 */ /* 0x000fec0003800000 */
.L_x_106:
[----:B--2--5:R-:W1:Y:S01]  /*7280*/  LDC R12, c[0x0][0x580] ;  /* 0x00016000ff0c7b82 */ /* 0x024e620000000800 */
[----:B------:R-:W-:-:S07]  /*7290*/  IMAD.MOV.U32 R10, RZ, RZ, 0x1 ;  /* 0x00000001ff0a7424 */ /* 0x000fce00078e00ff */
.L_x_105:
[----:B------:R-:W-:Y:S05]  /*72a0*/  @!P0 BRA `(.L_x_107) ;  /* 0x00000000001c8947 */ /* 0x000fea0003800000 */
[----:B------:R-:W-:-:S13]  /*72b0*/  LOP3.LUT P2, RZ, R10, 0xff, RZ, 0xc0, !PT ;  /* 0x000000ff0aff7812 */ /* 0x000fda000784c0ff */
[----:B---34-:R-:W3:Y:S02]  /*72c0*/  @!P2 LDC.64 R4, c[0x0][0x588] ;  /* 0x00016200ff04ab82 */ /* 0x018ee40000000a00 */
[----:B---3--:R-:W-:-:S04]  /*72d0*/  @!P2 ISETP.NE.U32.AND P0, PT, R4, RZ, PT ;  /* 0x000000ff0400a20c */ /* 0x008fc80003f05070 */
[----:B------:R-:W-:Y:S02]  /*72e0*/  @!P2 ISETP.NE.AND.EX P1, PT, R5, RZ, PT, P0 ;  /* 0x000000ff0500a20c */ /* 0x000fe40003f25300 */
[----:B-12--5:R-:W-:Y:S02]  /*72f0*/  @P2 FSETP.EQ.AND P0, PT, R12, RZ, PT ;  /* 0x000000ff0c00220b */ /* 0x026fe40003f02000 */
[----:B------:R-:W-:Y:S01]  /*7300*/  @!P2 PLOP3.LUT P0, PT, P1, PT, PT, 0x8, 0x0 ;  /* 0x000000000000a81c */ /* 0x000fe20000f0e170 */
[----:B------:R-:W-:-:S12]  /*7310*/  BRA `(.L_x_108) ;  /* 0x0000000000047947 */ /* 0x000fd80003800000 */
.L_x_107:
[----:B-12--5:R-:W-:-:S13]  /*7320*/  FSETP.EQ.AND P0, PT, R12, RZ, PT ;  /* 0x000000ff0c00720b */ /* 0x026fda0003f02000 */
.L_x_108:
[----:B------:R-:W-:Y:S02]  /*7330*/  ISETP.NE.AND P2, PT, R11, 0x3, PT ;  /* 0x000000030b00780c */ /* 0x000fe40003f45270 */
[----:B------:R-:W-:-:S04]  /*7340*/  ELECT P1, URZ, PT ;  /* 0x00000000003f782f */ /* 0x000fc80003820000 */
[----:B------:R-:W-:-:S07]  /*7350*/  PLOP3.LUT P0, PT, P1, P0, PT, 0x20, 0x0 ;  /* 0x000000000000781c */ /* 0x000fce0000f00470 */
[----:B------:R-:W-:Y:S06]  /*7360*/  @!P2 BRA `(.L_x_109) ;  /* 0x000000000004a947 */ /* 0x000fec0003800000 */
[----:B------:R-:W-:Y:S01]  /*7370*/  BPT.TRAP 0x1 ;  /* 0x000000040000795c */ /* 0x000fe20000300000 */
.L_x_109:
[----:B------:R-:W1:Y:S01]  /*7380*/  S2UR UR36, SR_CgaCtaId ;  /* 0x00000000002479c3 */ /* 0x000e620000008800 */
[----:B------:R-:W-:Y:S01]  /*7390*/  UMOV UR4, 0x400 ;  /* 0x0000040000047882 */ /* 0x000fe20000000000 */
[----:B---34-:R-:W-:Y:S01]  /*73a0*/  SHF.L.U32 R4, R3, 0x1f, RZ ;  /* 0x0000001f03047819 */ /* 0x018fe200000006ff */
[----:B-1----:R-:W-:-:S09]  /*73b0*/  ULEA UR4, UR36, UR4, 0x18 ;  /* 0x0000000424047291 */ /* 0x002fd2000f8ec03f */
[----:B------:R-:W1:Y:S02]  /*73c0*/  SYNCS.PHASECHK.TRANS64.TRYWAIT P1, [UR4+0xe0], R4 ;  /* 0x0000e004ff0075a7 */ /* 0x000e640008020144 */
[----:B-1----:R-:W-:Y:S05]  /*73d0*/  @!P1 BRA `(.L_x_110) ;  /* 0x00000024001c9947 */ /* 0x002fea0003800000 */
.L_x_180:
[----:B------:R-:W-:Y:S04]  /*73e0*/  BSSY B0, `(.L_x_111) ;  /* 0x000000e000007945 */ /* 0x000fe80003800000 */
[----:B------:R-:W-:Y:S05]  /*73f0*/  @!P0 BRA `(.L_x_112) ;  /* 0x0000000000308947 */ /* 0x000fea0003800000 */
[----:B------:R-:W-:Y:S01]  /*7400*/  R2UR UR12, R7 ;  /* 0x00000000070c72ca */ /* 0x000fe200000e0000 */
[----:B------:R-:W-:Y:S02]  /*7410*/  UIADD3 UR16, UP0, UR6, 0x3f0, URZ ;  /* 0x000003f006107890 */ /* 0x000fe4000ff1e03f */
[----:B------:R-:W-:Y:S02]  /*7420*/  UIADD3 UR8, UR4, 0x200, URZ ;  /* 0x0000020004087890 */ /* 0x000fe4000fffe03f */
[----:B------:R-:W-:Y:S02]  /*7430*/  UIADD3 UR9, UR4, 0xc0, URZ ;  /* 0x000000c004097890 */ /* 0x000fe4000fffe03f */
[----:B------:R-:W-:Y:S01]  /*7440*/  UIADD3.X UR17, URZ, UR7, URZ, UP0, !UPT ;  /* 0x000000073f117290 */ /* 0x000fe200087fe43f */
[----:B------:R-:W-:Y:S01]  /*7450*/  UMOV UR18, 0x0 ;  /* 0x0000000000127882 */ /* 0x000fe20000000000 */
[----:B------:R-:W-:-:S07]  /*7460*/  UMOV UR19, 0x10000000 ;  /* 0x1000000000137882 */ /* 0x000fce0000000000 */
[----:B------:R2:W-:Y:S02]  /*7470*/  UTMALDG.3D [UR8], [UR16], desc[UR18] ;  /* 0x00001208100075b4 */ /* 0x0005e40008011000 */
[----:B--2---:R-:W-:Y:S05]  /*7480*/  @!P2 BRA `(.L_x_113) ;  /* 0x000000000004a947 */ /* 0x004fea0003800000 */
[----:B------:R-:W-:Y:S01]  /*7490*/  BPT.TRAP 0x1 ;  /* 0x000000040000795c */ /* 0x000fe20000300000 */
.L_x_113:
[----:B-1----:R-:W1:Y:S02]  /*74a0*/  LDC R5, c[0x0][0x800] ;  /* 0x00020000ff057b82 */ /* 0x002e640000000800 */
[----:B-1----:R2:W-:Y:S02]  /*74b0*/  SYNCS.ARRIVE.TRANS64.RED.A0TR RZ, [UR4+0xc0], R5 ;  /* 0x0000c005ffff79a7 */ /* 0x0025e40008300404 */
.L_x_112:
[----:B------:R-:W-:Y:S05]  /*74c0*/  BSYNC B0 ;  /* 0x0000000000007941 */ /* 0x000fea0003800000 */
.L_x_111:
[----:B------:R-:W-:Y:S05]  /*74d0*/  @!P2 BRA `(.L_x_114) ;  /* 0x000000000004a947 */ /* 0x000fea0003800000 */
[----:B------:R-:W-:Y:S01]  /*74e0*/  BPT.TRAP 0x1 ;  /* 0x000000040000795c */ /* 0x000fe20000300000 */
.L_x_114:
[----:B------:R-:W-:-:S04]  /*74f0*/  UIADD3 UR5, UR4, 0xc0, URZ ;  /* 0x000000c004057890 */ /* 0x000fc8000fffe03f */
[----:B------:R-:W-:-:S09]  /*7500*/  UPRMT UR5, UR36, 0x654, UR5 ;  /* 0x0000065424057896 */ /* 0x000fd20008000005 */
[----:B------:R-:W-:Y:S01]  /*7510*/  SYNCS.ARRIVE.TRANS64.RED.A1T0 RZ, [UR5], RZ ;  /* 0x000000ffffff79a7 */ /* 0x000fe20008100405 */
[----:B------:R-:W-:Y:S05]  /*7520*/  @!P2 BRA `(.L_x_115) ;  /* 0x000000000004a947 */ /* 0x000fea0003800000 */
[----:B------:R-:W-:Y:S01]  /*7530*/  BPT.TRAP 0x1 ;  /* 0x000000040000795c */ /* 0x000fe20000300000 */
.L_x_115:
[----:B------:R-:W3:Y:S02]  /*7540*/  SYNCS.PHASECHK.TRANS64.TRYWAIT P1, [UR4+0xe8], R4 ;  /* 0x0000e804ff0075a7 */ /* 0x000ee40008020144 */
[----:B---3--:R-:W-:Y:S05]  /*7550*/  @!P1 BRA `(.L_x_116) ;  /* 0x0000002000d49947 */ /* 0x008fea0003800000 */
.L_x_181:
[----:B------:R-:W-:Y:S04]  /*7560*/  BSSY B0, `(.L_x_117) ;  /* 0x0000010000007945 */ /* 0x000fe80003800000 */
[----:B------:R-:W-:Y:S05]  /*7570*/  @!P0 BRA `(.L_x_118) ;  /* 0x0000000000388947 */ /* 0x000fea0003800000 */
[----:B------:R-:W-:Y:S01]  /*7580*/  UIADD3 UR8, UP0, UR6, 0x3f0, URZ ;  /* 0x000003f006087890 */ /* 0x000fe2000ff1e03f */
[----:B------:R-:W-:Y:S01]  /*7590*/  R2UR UR20, R7 ;  /* 0x00000000071472ca */ /* 0x000fe200000e0000 */
[----:B------:R-:W-:Y:S02]  /*75a0*/  UIADD3 UR18, UR10, 0x20, URZ ;  /* 0x000000200a127890 */ /* 0x000fe4000fffe03f */
[----:B------:R-:W-:Y:S02]  /*75b0*/  UIADD3 UR16, UR4, 0x1200, URZ ;  /* 0x0000120004107890 */ /* 0x000fe4000fffe03f */
[----:B------:R-:W-:Y:S02]  /*75c0*/  UIADD3 UR17, UR4, 0xc8, URZ ;  /* 0x000000c804117890 */ /* 0x000fe4000fffe03f */
[----:B------:R-:W-:Y:S01]  /*75d0*/  UIADD3.X UR9, URZ, UR7, URZ, UP0, !UPT ;  /* 0x000000073f097290 */ /* 0x000fe200087fe43f */
[----:B------:R-:W-:Y:S01]  /*75e0*/  UMOV UR26, 0x0 ;  /* 0x00000000001a7882 */ /* 0x000fe20000000000 */
[----:B------:R-:W-:Y:S01]  /*75f0*/  UMOV UR27, 0x10000000 ;  /* 0x10000000001b7882 */ /* 0x000fe20000000000 */
[----:B------:R-:W-:-:S06]  /*7600*/  UMOV UR19, UR11 ;  /* 0x0000000b00137c82 */ /* 0x000fcc0008000000 */
[----:B------:R3:W-:Y:S02]  /*7610*/  UTMALDG.3D [UR16], [UR8], desc[UR26] ;  /* 0x00001a10080075b4 */ /* 0x0007e40008011000 */
[----:B---3--:R-:W-:Y:S05]  /*7620*/  @!P2 BRA `(.L_x_119) ;  /* 0x000000000004a947 */ /* 0x008fea0003800000 */
[----:B------:R-:W-:Y:S01]  /*7630*/  BPT.TRAP 0x1 ;  /* 0x000000040000795c */ /* 0x000fe20000300000 */
.L_x_119:
[----:B-12---:R-:W1:Y:S02]  /*7640*/  LDC R5, c[0x0][0x800] ;  /* 0x00020000ff057b82 */ /* 0x006e640000000800 */
[----:B-1----:R3:W-:Y:S02]  /*7650*/  SYNCS.ARRIVE.TRANS64.RED.A0TR RZ, [UR4+0xc8], R5 ;  /* 0x0000c805ffff79a7 */ /* 0x0027e40008300404 */
.L_x_118:
[----:B------:R-:W-:Y:S05]  /*7660*/  BSYNC B0 ;  /* 0x0000000000007941 */ /* 0x000fea0003800000 */
.L_x_117:
[----:B------:R-:W-:Y:S05]  /*7670*/  @!P2 BRA `(.L_x_120) ;  /* 0x000000000004a947 */ /* 0x000fea0003800000 */
[----:B------:R-:W-:Y:S01]  /*7680*/  BPT.TRAP 0x1 ;  /* 0x000000040000795c */ /* 0x000fe20000300000 */
.L_x_120:
[----:B------:R-:W-:-:S04]  /*7690*/  UIADD3 UR5, UR4, 0xc8, URZ ;  /* 0x000000c804057890 */ /* 0x000fc8000fffe03f */
[----:B------:R-:W-:-:S09]  /*76a0*/  UPRMT UR5, UR36, 0x654, UR5 ;  /* 0x0000065424057896 */ /* 0x000fd20008000005 */
[----:B------:R-:W-:Y:S01]  /*76b0*/  SYNCS.ARRIVE.TRANS64.RED.A1T0 RZ, [UR5], RZ ;  /* 0x000000ffffff79a7 */ /* 0x000fe20008100405 */
[----:B------:R-:W-:Y:S05]  /*76c0*/  @!P2 BRA `(.L_x_121) ;  /* 0x000000000004a947 */ /* 0x000fea0003800000 */
[----:B------:R-:W-:Y:S01]  /*76d0*/  BPT.TRAP 0x1 ;  /* 0x000000040000795c */ /* 0x000fe20000300000 */
.L_x_121:
[----:B------:R-:W4:Y:S02]  /*76e0*/  SYNCS.PHASECHK.TRANS64.TRYWAIT P1, [UR4+0xf0], R4 ;  /* 0x0000f004ff0075a7 */ /* 0x000f240008020144 */
[----:B----4-:R-:W-:Y:S05]  /*76f0*/  @!P1 BRA `(.L_x_122) ;  /* 0x0000002000849947 */ /* 0x010fea0003800000 */
.L_x_182:
        /* <DEDUP_REMOVED lines=12> */
[----:B----4-:R-:W-:Y:S05]  /*77c0*/  @!P2 BRA `(.L_x_125) ;  /* 0x000000000004a947 */ /* 0x010fea0003800000 */
[----:B------:R-:W-:Y:S01]  /*77d0*/  BPT.TRAP 0x1 ;  /* 0x000000040000795c */ /* 0x000fe20000300000 */
.L_x_125:
[----:B-123--:R-:W1:Y:S02]  /*77e0*/  LDC R5, c[0x0][0x800] ;  /* 0x00020000ff057b82 */ /* 0x00ee640000000800 */
[----:B-1----:R4:W-:Y:S02]  /*77f0*/  SYNCS.ARRIVE.TRANS64.RED.A0TR RZ, [UR4+0xd0], R5 ;  /* 0x0000d005ffff79a7 */ /* 0x0029e40008300404 */
.L_x_124:
[----:B------:R-:W-:Y:S05]  /*7800*/  BSYNC B0 ;  /* 0x0000000000007941 */ /* 0x000fea0003800000 */
.L_x_123:
[----:B------:R-:W-:Y:S05]  /*7810*/  @!P2 BRA `(.L_x_126) ;  /* 0x000000000004a947 */ /* 0x000fea0003800000 */
[----:B------:R-:W-:Y:S01]  /*7820*/  BPT.TRAP 0x1 ;  /* 0x000000040000795c */ /* 0x000fe20000300000 */
.L_x_126:
[----:B------:R-:W-:-:S04]  /*7830*/  UIADD3 UR5, UR4, 0xd0, URZ ;  /* 0x000000d004057890 */ /* 0x000fc8000fffe03f */
[----:B------:R-:W-:-:S09]  /*7840*/  UPRMT UR5, UR36, 0x654, UR5 ;  /* 0x0000065424057896 */ /* 0x000fd20008000005 */
[----:B------:R-:W-:Y:S01]  /*7850*/  SYNCS.ARRIVE.TRANS64.RED.A1T0 RZ, [UR5], RZ ;  /* 0x000000ffffff79a7 */ /* 0x000fe20008100405 */
[----:B------:R-:W-:Y:S05]  /*7860*/  @!P2 BRA `(.L_x_127) ;  /* 0x000000000004a947 */ /* 0x000fea0003800000 */
[----:B------:R-:W-:Y:S01]  /*7870*/  BPT.TRAP 0x1 ;  /* 0x000000040000795c */ /* 0x000fe20000300000 */
.L_x_127:
[----:B------:R-:W5:Y:S02]  /*7880*/  SYNCS.PHASECHK.TRANS64.TRYWAIT P1, [UR4+0xf8], R4 ;  /* 0x0000f804ff0075a7 */ /* 0x000f640008020144 */
[----:B-----5:R-:W-:Y:S05]  /*7890*/  @!P1 BRA `(.L_x_128) ;  /* 0x0000002000349947 */ /* 0x020fea0003800000 */
.L_x_183:
[----:B------:R-:W-:Y:S04]  /*78a0*/  BSSY B0, `(.L_x_129) ;  /* 0x0000010000007945 */ /* 0x000fe80003800000 */
[----:B------:R-:W-:Y:S05]  /*78b0*/  @!P0 BRA `(.L_x_130) ;  /* 0x0000000000388947 */ /* 0x000fea0003800000 */
[----:B------:R-:W-:Y:S01]  /*78c0*/  R2UR UR20, R7 ;  /* 0x00000000071472ca */ /* 0x000fe200000e0000 */
[----:B------:R-:W-:Y:S02]  /*78d0*/  UIADD3 UR8, UP0, UR6, 0x3f0, URZ ;  /* 0x000003f006087890 */ /* 0x000fe4000ff1e03f */
        /* <DEDUP_REMOVED lines=8> */
[----:B-1----:R-:W-:Y:S05]  /*7960*/  @!P2 BRA `(.L_x_131) ;  /* 0x000000000004a947 */ /* 0x002fea0003800000 */
[----:B------:R-:W-:Y:S01]  /*7970*/  BPT.TRAP 0x1 ;  /* 0x000000040000795c */ /* 0x000fe20000300000 */
.L_x_131:
[----:B------:R-:W1:Y:S02]  /*7980*/  LDC R4, c[0x0][0x800] ;  /* 0x00020000ff047b82 */ /* 0x000e640000000800 */
[----:B-1----:R1:W-:Y:S02]  /*7990*/  SYNCS.ARRIVE.TRANS64.RED.A0TR RZ, [UR4+0xd8], R4 ;  /* 0x0000d804ffff79a7 */ /* 0x0023e40008300404 */
.L_x_130:
[----:B------:R-:W-:Y:S05]  /*79a0*/  BSYNC B0 ;  /* 0x0000000000007941 */ /* 0x000fea0003800000 */
.L_x_129:
[----:B------:R-:W-:Y:S05]  /*79b0*/  @!P2 BRA `(.L_x_132) ;  /* 0x000000000004a947 */ /* 0x000fea0003800000 */
[----:B------:R-:W-:Y:S01]  /*79c0*/  BPT.TRAP 0x1 ;  /* 0x000000040000795c */ /* 0x000fe20000300000 */
.L_x_132:
[----:B------:R-:W-:Y:S01]  /*79d0*/  IADD3 R16, P0, R16, UR40, RZ ;  /* 0x0000002810107c10 */ /* 0x000fe2000ff1e0ff */
[----:B------:R-:W-:Y:S01]  /*79e0*/  UIADD3 UR4, UR4, 0xd8, URZ ;  /* 0x000000d804047890 */ /* 0x000fe2000fffe03f */
[----:B------:R-:W-:Y:S01]  /*79f0*/  LOP3.LUT R3, R3, 0x1, RZ, 0x3c, !PT ;  /* 0x0000000103037812 */ /* 0x000fe200078e3cff */
[----:B------:R-:W-:Y:S01]  /*7a00*/  IMAD.MOV.U32 R21, RZ, RZ, -0x1 ;  /* 0xffffffffff157424 */ /* 0x000fe200078e00ff */
[----:B------:R-:W-:Y:S01]  /*7a10*/  IADD3.X R17, R17, UR38, RZ, P0, !PT ;  /* 0x0000002611117c10 */ /* 0x000fe200087fe4ff */
[----:B------:R-:W-:Y:S01]  /*7a20*/  UPRMT UR4, UR36, 0x654, UR4 ;  /* 0x0000065424047896 */ /* 0x000fe20008000004 */
[----:B------:R-:W-:Y:S01]  /*7a30*/  ISETP.GE.U32.AND P0, PT, R16, UR22, PT ;  /* 0x0000001610007c0c */ /* 0x000fe2000bf06070 */
[----:B------:R-:W-:Y:S01]  /*7a40*/  IMAD.MOV.U32 R7, RZ, RZ, -0x1 ;  /* 0xffffffffff077424 */ /* 0x000fe200078e00ff */
[----:B-1----:R-:W-:Y:S02]  /*7a50*/  PRMT R4, RZ, 0x7610, R4 ;  /* 0x00007610ff047816 */ /* 0x002fe40000000004 */
[----:B------:R-:W-:-:S02]  /*7a60*/  ISETP.GE.U32.AND.EX P0, PT, R17, UR23, PT, P0 ;  /* 0x0000001711007c0c */ /* 0x000fc4000bf06100 */
[----:B------:R-:W-:Y:S02]  /*7a70*/  MOV R20, 0xffffffff ;  /* 0xffffffff00147802 */ /* 0x000fe40000000f00 */
[----:B------:R-:W-:Y:S09]  /*7a80*/  SYNCS.ARRIVE.TRANS64.RED.A1T0 RZ, [UR4], RZ ;  /* 0x000000ffffff79a7 */ /* 0x000ff20008100404 */
[----:B------:R-:W-:Y:S05]  /*7a90*/  @P0 BRA `(.L_x_133) ;  /* 0x0000000400580947 */ /* 0x000fea0003800000 */
[----:B------:R-:W1:Y:S01]  /*7aa0*/  S2R R18, SR_CTAID.X ;  /* 0x0000000000127919 */ /* 0x000e620000002500 */
[----:B------:R-:W5:Y:S01]  /*7ab0*/  LDC.64 R14, c[0x0][0x8d0] ;  /* 0x00023400ff0e7b82 */ /* 0x000f620000000a00 */
[----:B------:R-:W-:Y:S01]  /*7ac0*/  ULDC UR4, c[0x0][0x150] ;  /* 0x0000540000047ab9 */ /* 0x000fe20000000800 */
[----:B------:R-:W-:Y:S01]  /*7ad0*/  IMAD.MOV.U32 R7, RZ, RZ, R16 ;  /* 0x000000ffff077224 */ /* 0x000fe200078e0010 */
[----:B------:R-:W2:Y:S01]  /*7ae0*/  S2R R19, SR_CTAID.Y ;  /* 0x0000000000137919 */ /* 0x000ea20000002600 */
[----:B------:R-:W-:-:S04]  /*7af0*/  IMAD.MOV.U32 R23, RZ, RZ, R17 ;  /* 0x000000ffff177224 */ /* 0x000fc800078e0011 */
[----:B------:R-:W2:Y:S08]  /*7b00*/  LDC R21, c[0x0][0x144] ;  /* 0x00005100ff157b82 */ /* 0x000eb00000000800 */
[----:B------:R-:W3:Y:S01]  /*7b10*/  LDC R20, c[0x0][0x8d8] ;  /* 0x00023600ff147b82 */ /* 0x000ee20000000800 */
[----:B-----5:R-:W-:-:S04]  /*7b20*/  ISETP.NE.U32.AND P0, PT, R14, RZ, PT ;  /* 0x000000ff0e00720c */ /* 0x020fc80003f05070 */
[----:B------:R-:W-:Y:S02]  /*7b30*/  ISETP.NE.AND.EX P0, PT, R15, RZ, PT, P0 ;  /* 0x000000ff0f00720c */ /* 0x000fe40003f05300 */
[----:B-1----:R-:W-:Y:S02]  /*7b40*/  I2FP.F32.U32 R4, R18 ;  /* 0x0000001200047245 */ /* 0x002fe40000201000 */
[----:B--2---:R-:W-:-:S03]  /*7b50*/  I2FP.F32.U32 R22, R19 ;  /* 0x0000001300167245 */ /* 0x004fc60000201000 */
[----:B------:R-:W-:-:S04]  /*7b60*/  FMUL R4, R4, UR4 ;  /* 0x0000000404047c20 */ /* 0x000fc80008400000 */
[----:B------:R1:W2:Y:S02]  /*7b70*/  F2I.U32.TRUNC.NTZ R13, R4 ;  /* 0x00000004000d7305 */ /* 0x0002a4000020f000 */
[----:B---3--:R-:W-:Y:S05]  /*7b80*/  @!P0 BRA `(.L_x_134) ;  /* 0x0000000000308947 */ /* 0x008fea0003800000 */
[----:B----4-:R-:W3:Y:S02]  /*7b90*/  LDC R5, c[0x0][0x8dc] ;  /* 0x00023700ff057b82 */ /* 0x010ee40000000800 */
[----:B---3--:R-:W-:-:S05]  /*7ba0*/  IADD3 R5, P0, R16, R5, RZ ;  /* 0x0000000510057210 */ /* 0x008fca0007f1e0ff */
[----:B------:R-:W-:-:S04]  /*7bb0*/  IMAD.X R23, RZ, RZ, R17, P0 ;  /* 0x000000ffff177224 */ /* 0x000fc800000e0611 */
[----:B------:R-:W-:-:S04]  /*7bc0*/  IMAD.WIDE.U32 R6, R23, R14, RZ ;  /* 0x0000000e17067225 */ /* 0x000fc800078e00ff */
[----:B------:R-:W-:-:S04]  /*7bd0*/  IMAD.WIDE.U32 R6, P0, R5, R15, R6 ;  /* 0x0000000f05067225 */ /* 0x000fc80007800006 */
[----:B-1----:R-:W-:-:S04]  /*7be0*/  IMAD.WIDE.U32 R4, R5, R14, RZ ;  /* 0x0000000e05047225 */ /* 0x002fc800078e00ff */
[----:B------:R-:W-:Y:S01]  /*7bf0*/  IMAD.MOV.U32 R4, RZ, RZ, R7 ;  /* 0x000000ffff047224 */ /* 0x000fe200078e0007 */
[----:B------:R-:W-:Y:S02]  /*7c00*/  IADD3 RZ, P1, R5, R6, RZ ;  /* 0x0000000605ff7210 */ /* 0x000fe40007f3e0ff */
[----:B------:R-:W-:-:S03]  /*7c10*/  IADD3.X R5, RZ, RZ, RZ, P0, !PT ;  /* 0x000000ffff057210 */ /* 0x000fc600007fe4ff */
[----:B------:R-:W-:-:S04]  /*7c20*/  IMAD.WIDE.U32.X R4, R23, R15, R4, P1 ;  /* 0x0000000f17047225 */ /* 0x000fc800008e0404 */
[----:B------:R-:W-:Y:S02]  /*7c30*/  IMAD.MOV.U32 R7, RZ, RZ, R4 ;  /* 0x000000ffff077224 */ /* 0x000fe400078e0004 */
[----:B------:R-:W-:-:S07]  /*7c40*/  IMAD.MOV.U32 R23, RZ, RZ, R5 ;  /* 0x000000ffff177224 */ /* 0x000fce00078e0005 */
.L_x_134:
[----:B------:R-:W-:Y:S01]  /*7c50*/  ULDC UR4, c[0x0][0x154] ;  /* 0x0000550000047ab9 */ /* 0x000fe20000000800 */
[----:B------:R-:W3:Y:S01]  /*7c60*/  LDC R24, c[0x0][0x148] ;  /* 0x00005200ff187b82 */ /* 0x000ee20000000800 */
[----:B------:R-:W-:Y:S01]  /*7c70*/  FMUL R14, R22, UR4 ;  /* 0x00000004160e7c20 */ /* 0x000fe20008400000 */
[----:B------:R-:W-:Y:S01]  /*7c80*/  ISETP.NE.AND P2, PT, R2, 0x1, PT ;  /* 0x000000010200780c */ /* 0x000fe20003f45270 */
[----:B--2---:R-:W-:Y:S01]  /*7c90*/  IMAD.MOV R6, RZ, RZ, -R13 ;  /* 0x000000ffff067224 */ /* 0x004fe200078e0a0d */
[-CC-:B------:R-:W-:Y:S02]  /*7ca0*/  SHF.R.U64 R13, R7, R20.reuse, R23.reuse ;  /* 0x00000014070d7219 */ /* 0x180fe40000001217 */
[----:B------:R-:W-:Y:S01]  /*7cb0*/  SHF.R.U32.HI R20, RZ, R20, R23 ;  /* 0x00000014ff147219 */ /* 0x000fe20000011617 */
[----:B------:R-:W2:Y:S01]  /*7cc0*/  F2I.U32.TRUNC.NTZ R14, R14 ;  /* 0x0000000e000e7305 */ /* 0x000ea2000020f000 */
[----:B-1--4-:R-:W1:Y:S01]  /*7cd0*/  LDC.64 R4, c[0x0][0x8c8] ;  /* 0x00023200ff047b82 */ /* 0x012e620000000a00 */
[----:B------:R-:W-:Y:S01]  /*7ce0*/  IMAD R18, R21, R6, R18 ;  /* 0x0000000615127224 */ /* 0x000fe200078e0212 */
[----:B------:R-:W-:-:S04]  /*7cf0*/  IADD3 R21, P0, RZ, -R13, RZ ;  /* 0x8000000dff157210 */ /* 0x000fc80007f1e0ff */
[----:B------:R-:W-:Y:S02]  /*7d00*/  IADD3.X R7, RZ, ~R20, RZ, P0, !PT ;  /* 0x80000014ff077210 */ /* 0x000fe400007fe4ff */
[----:B------:R-:W4:Y:S01]  /*7d10*/  LDC R22, c[0x0][0x8c0] ;  /* 0x00023000ff167b82 */ /* 0x000f220000000800 */
[----:B--2---:R-:W-:-:S07]  /*7d20*/  IMAD.MOV R15, RZ, RZ, -R14 ;  /* 0x000000ffff0f7224 */ /* 0x004fce00078e0a0e */
[----:B------:R-:W2:Y:S01]  /*7d30*/  LDC R25, c[0x0][0x8b0] ;  /* 0x00022c00ff197b82 */ /* 0x000ea20000000800 */
[----:B---3--:R-:W-:-:S07]  /*7d40*/  @P2 IMAD R18, R24, R15, R19 ;  /* 0x0000000f18122224 */ /* 0x008fce00078e0213 */
[----:B------:R-:W3:Y:S01]  /*7d50*/  LDC.64 R14, c[0x0][0x8e8] ;  /* 0x00023a00ff0e7b82 */ /* 0x000ee20000000a00 */
[----:B-1----:R-:W-:-:S04]  /*7d60*/  IMAD R6, R7, R4, RZ ;  /* 0x0000000407067224 */ /* 0x002fc800078e02ff */
[C---:B------:R-:W-:Y:S02]  /*7d70*/  IMAD R7, R21.reuse, R5, R6 ;  /* 0x0000000515077224 */ /* 0x040fe400078e0206 */
[----:B------:R-:W-:Y:S01]  /*7d80*/  IMAD.WIDE.U32 R4, R21, R4, R16 ;  /* 0x0000000415047225 */ /* 0x000fe200078e0010 */
[----:B------:R-:W1:Y:S03]  /*7d90*/  LDC R6, c[0x0][0x900] ;  /* 0x00024000ff067b82 */ /* 0x000e660000000800 */
[----:B------:R-:W-:-:S05]  /*7da0*/  IMAD.IADD R5, R5, 0x1, R7 ;  /* 0x0000000105057824 */ /* 0x000fca00078e0207 */
[----:B------:R-:W1:Y:S01]  /*7db0*/  LDC R24, c[0x0][0x8f0] ;  /* 0x00023c00ff187b82 */ /* 0x000e620000000800 */
[-CC-:B----4-:R-:W-:Y:S02]  /*7dc0*/  SHF.R.U64 R23, R4, R22.reuse, R5.reuse ;  /* 0x0000001604177219 */ /* 0x190fe40000001205 */
[----:B------:R-:W-:-:S04]  /*7dd0*/  SHF.R.U32.HI R4, RZ, R22, R5 ;  /* 0x00000016ff047219 */ /* 0x000fc80000011605 */
[-CC-:B--2---:R-:W-:Y:S01]  /*7de0*/  SHF.R.U64 R22, R23, R25.reuse, R4.reuse ;  /* 0x0000001917167219 */ /* 0x184fe20000001204 */
[----:B------:R-:W2:Y:S01]  /*7df0*/  LDC R20, c[0x0][0x8e0] ;  /* 0x00023800ff147b82 */ /* 0x000ea20000000800 */
[----:B---3--:R-:W-:Y:S02]  /*7e00*/  ISETP.NE.U32.AND P0, PT, R14, RZ, PT ;  /* 0x000000ff0e00720c */ /* 0x008fe40003f05070 */
[----:B------:R-:W-:Y:S02]  /*7e10*/  SHF.R.U32.HI R5, RZ, R25, R4 ;  /* 0x00000019ff057219 */ /* 0x000fe40000011604 */
[----:B------:R-:W-:-:S03]  /*7e20*/  ISETP.NE.AND.EX P0, PT, R15, RZ, PT, P0 ;  /* 0x000000ff0f00720c */ /* 0x000fc60003f05300 */
[----:B------:R-:W3:Y:S01]  /*7e30*/  LDC R21, c[0x0][0x8b8] ;  /* 0x00022e00ff157b82 */ /* 0x000ee20000000800 */
[-CC-:B-1----:R-:W-:Y:S02]  /*7e40*/  SHF.R.U64 R25, R22, R6.reuse, R5.reuse ;  /* 0x0000000616197219 */ /* 0x182fe40000001205 */
[----:B------:R-:W-:-:S03]  /*7e50*/  SHF.R.U32.HI R27, RZ, R6, R5 ;  /* 0x00000006ff1b7219 */ /* 0x000fc60000011605 */
[----:B------:R-:W-:Y:S02]  /*7e60*/  IMAD.MOV.U32 R4, RZ, RZ, R25 ;  /* 0x000000ffff047224 */ /* 0x000fe400078e0019 */
[----:B------:R-:W1:Y:S01]  /*7e70*/  LDC R19, c[0x0][0x8a8] ;  /* 0x00022a00ff137b82 */ /* 0x000e620000000800 */
[----:B------:R-:W-:Y:S01]  /*7e80*/  IMAD.MOV.U32 R5, RZ, RZ, R27 ;  /* 0x000000ffff057224 */ /* 0x000fe200078e001b */
[----:B------:R-:W-:Y:S06]  /*7e90*/  @!P0 BRA `(.L_x_135) ;  /* 0x0000000000288947 */ /* 0x000fec0003800000 */
[----:B------:R-:W4:Y:S02]  /*7ea0*/  LDC R4, c[0x0][0x8f4] ;  /* 0x00023d00ff047b82 */ /* 0x000f240000000800 */
[----:B----4-:R-:W-:-:S04]  /*7eb0*/  IADD3 R5, P0, R25, R4, RZ ;  /* 0x0000000419057210 */ /* 0x010fc80007f1e0ff */
[----:B------:R-:W-:-:S05]  /*7ec0*/  IADD3.X R27, RZ, R27, RZ, P0, !PT ;  /* 0x0000001bff1b7210 */ /* 0x000fca00007fe4ff */
[----:B------:R-:W-:-:S04]  /*7ed0*/  IMAD.WIDE.U32 R6, R27, R14, RZ ;  /* 0x0000000e1b067225 */ /* 0x000fc800078e00ff */
[----:B------:R-:W-:-:S04]  /*7ee0*/  IMAD.WIDE.U32 R6, P0, R5, R15, R6 ;  /* 0x0000000f05067225 */ /* 0x000fc80007800006 */
[----:B------:R-:W-:-:S04]  /*7ef0*/  IMAD.WIDE.U32 R4, R5, R14, RZ ;  /* 0x0000000e05047225 */ /* 0x000fc800078e00ff */
[----:B------:R-:W-:Y:S01]  /*7f00*/  IMAD.MOV.U32 R4, RZ, RZ, R7 ;  /* 0x000000ffff047224 */ /* 0x000fe200078e0007 */
[----:B------:R-:W-:Y:S01]  /*7f10*/  IADD3 RZ, P1, R5, R6, RZ ;  /* 0x0000000605ff7210 */ /* 0x000fe20007f3e0ff */
[----:B------:R-:W-:-:S04]  /*7f20*/  IMAD.X R5, RZ, RZ, RZ, P0 ;  /* 0x000000ffff057224 */ /* 0x000fc800000e06ff */
[----:B------:R-:W-:-:S08]  /*7f30*/  IMAD.WIDE.U32.X R4, R27, R15, R4, P1 ;  /* 0x0000000f1b047225 */ /* 0x000fd000008e0404 */
.L_x_135:
[----:B------:R-:W-:Y:S02]  /*7f40*/  SHF.R.U64 R5, R4, R24, R5 ;  /* 0x0000001804057219 */ /* 0x000fe40000001205 */
[----:B------:R-:W-:Y:S02]  /*7f50*/  LOP3.LUT R22, R22, R9, RZ, 0xc0, !PT ;  /* 0x0000000916167212 */ /* 0x000fe400078ec0ff */
[----:B------:R-:W-:Y:S01]  /*7f60*/  LOP3.LUT R6, R23, R8, RZ, 0xc0, !PT ;  /* 0x0000000817067212 */ /* 0x000fe200078ec0ff */
[----:B------:R-:W-:Y:S01]  /*7f70*/  IMAD.MOV R4, RZ, RZ, -R5 ;  /* 0x000000ffff047224 */ /* 0x000fe200078e0a05 */
[----:B------:R-:W-:Y:S01]  /*7f80*/  MOV R7, R13 ;  /* 0x0000000d00077202 */ /* 0x000fe20000000f00 */
[----:B------:R-:W-:Y:S02]  /*7f90*/  IMAD R22, R5, UR13, R22 ;  /* 0x0000000d05167c24 */ /* 0x000fe4000f8e0216 */
[----:B--2---:R-:W-:Y:S02]  /*7fa0*/  IMAD R20, R4, R20, R25 ;  /* 0x0000001404147224 */ /* 0x004fe400078e0219 */
[----:B---3--:R-:W-:-:S02]  /*7fb0*/  IMAD R21, R22, R21, R18 ;  /* 0x0000001516157224 */ /* 0x008fc400078e0212 */
[----:B-1----:R-:W-:Y:S02]  /*7fc0*/  IMAD R6, R20, R19, R6 ;  /* 0x0000001314067224 */ /* 0x002fe400078e0206 */
[----:B------:R-:W-:-:S03]  /*7fd0*/  IMAD.MOV.U32 R4, RZ, RZ, 0x1 ;  /* 0x00000001ff047424 */ /* 0x000fc600078e00ff */
[----:B------:R-:W-:Y:S02]  /*7fe0*/  SEL R20, R6, R21, !P2 ;  /* 0x0000001506147207 */ /* 0x000fe40005000000 */
[----:B------:R-:W-:-:S07]  /*7ff0*/  SEL R21, R21, R6, !P2 ;  /* 0x0000000615157207 */ /* 0x000fce0005000000 */
.L_x_133:
[----:B------:R-:W-:-:S13]  /*8000*/  LOP3.LUT P0, RZ, R4, 0xff, RZ, 0xc0, !PT ;  /* 0x000000ff04ff7812 */ /* 0x000fda000780c0ff */
[----:B------:R-:W-:Y:S05]  /*8010*/  @P0 BRA `(.L_x_136) ;  /* 0xfffffff000580947 */ /* 0x000fea000383ffff */
.L_x_104:
[----:B------:R-:W-:Y:S01]  /*8020*/  ELECT P0, URZ, PT ;  /* 0x00000000003f782f */ /* 0x000fe20003800000 */
[----:B------:R-:W-:-:S12]  /*8030*/  BSSY B0, `(.L_x_137) ;  /* 0x000001b000007945 */ /* 0x000fd80003800000 */
[----:B------:R-:W-:Y:S05]  /*8040*/  @!P0 BRA `(.L_x_138) ;  /* 0x0000000000648947 */ /* 0x000fea0003800000 */
[----:B------:R-:W-:-:S04]  /*8050*/  LOP3.LUT R0, R0, 0x2, RZ, 0xfc, !PT ;  /* 0x0000000200007812 */ /* 0x000fc800078efcff */
[----:B------:R-:W-:-:S13]  /*8060*/  ISETP.NE.AND P1, PT, R0, 0x3, PT ;  /* 0x000000030000780c */ /* 0x000fda0003f25270 */
[----:B------:R-:W-:Y:S05]  /*8070*/  @!P1 BRA `(.L_x_139) ;  /* 0x0000000000049947 */ /* 0x000fea0003800000 */
[----:B------:R-:W-:Y:S01]  /*8080*/  BPT.TRAP 0x1 ;  /* 0x000000040000795c */ /* 0x000fe20000300000 */
.L_x_139:
[----:B--234-:R-:W-:Y:S01]  /*8090*/  IMAD.U32 R5, RZ, RZ, UR36 ;  /* 0x00000024ff057e24 */ /* 0x01cfe2000f8e00ff */
[----:B------:R-:W-:Y:S02]  /*80a0*/  MOV R2, 0x400 ;  /* 0x0000040000027802 */ /* 0x000fe40000000f00 */
[----:B------:R-:W-:Y:S02]  /*80b0*/  SHF.L.U32 R0, R3, 0x1f, RZ ;  /* 0x0000001f03007819 */ /* 0x000fe400000006ff */
[----:B------:R-:W-:-:S04]  /*80c0*/  LEA R5, R5, R2, 0x18 ;  /* 0x0000000205057211 */ /* 0x000fc800078ec0ff */
[----:B------:R-:W1:Y:S02]  /*80d0*/  SYNCS.PHASECHK.TRANS64.TRYWAIT P0, [R5+URZ+0xe0], R0 ;  /* 0x0000e000050075a7 */ /* 0x000e64000800017f */
[----:B-1----:R-:W-:Y:S05]  /*80e0*/  @!P0 BRA `(.L_x_140) ;  /* 0x0000001800388947 */ /* 0x002fea0003800000 */
.L_x_184:
[----:B------:R-:W-:Y:S05]  /*80f0*/  @!P1 BRA `(.L_x_141) ;  /* 0x0000000000049947 */ /* 0x000fea0003800000 */
[----:B------:R-:W-:Y:S01]  /*8100*/  BPT.TRAP 0x1 ;  /* 0x000000040000795c */ /* 0x000fe20000300000 */
.L_x_141:
[----:B------:R-:W2:Y:S02]  /*8110*/  SYNCS.PHASECHK.TRANS64.TRYWAIT P0, [R5+URZ+0xe8], R0 ;  /* 0x0000e800050075a7 */ /* 0x000ea4000800017f */
[----:B--2---:R-:W-:Y:S05]  /*8120*/  @!P0 BRA `(.L_x_142) ;  /* 0x00000018003c8947 */ /* 0x004fea0003800000 */
.L_x_185:
[----:B------:R-:W-:Y:S05]  /*8130*/  @!P1 BRA `(.L_x_143) ;  /* 0x0000000000049947 */ /* 0x000fea0003800000 */
[----:B------:R-:W-:Y:S01]  /*8140*/  BPT.TRAP 0x1 ;  /* 0x000000040000795c */ /* 0x000fe20000300000 */
.L_x_143:
[----:B------:R-:W3:Y:S02]  /*8150*/  SYNCS.PHASECHK.TRANS64.TRYWAIT P0, [R5+URZ+0xf0], R0 ;  /* 0x0000f000050075a7 */ /* 0x000ee4000800017f */
[----:B---3--:R-:W-:Y:S05]  /*8160*/  @!P0 BRA `(.L_x_144) ;  /* 0x0000001800408947 */ /* 0x008fea0003800000 */
.L_x_186:
[----:B------:R-:W-:Y:S05]  /*8170*/  @!P1 BRA `(.L_x_145) ;  /* 0x0000000000049947 */ /* 0x000fea0003800000 */
[----:B------:R-:W-:Y:S01]  /*8180*/  BPT.TRAP 0x1 ;  /* 0x000000040000795c */ /* 0x000fe20000300000 */
.L_x_145:
[----:B-123--:R-:W-:-:S07]  /*8190*/  SHF.L.U32 R0, R3, 0x1f, RZ ;  /* 0x0000001f03007819 */ /* 0x00efce00000006ff */
.L_x_146:
[----:B-1----:R1:W2:Y:S02]  /*81a0*/  SYNCS.PHASECHK.TRANS64.TRYWAIT P0, [R5+URZ+0xf8], R0 ;  /* 0x0000f800050075a7 */ /* 0x0022a4000800017f */
[----:B--2---:R-:W-:Y:S05]  /*81b0*/  @!P0 NANOSLEEP.SYNCS 0x989680 ;  /* 0x009896800000895d */ /* 0x004fea0003900000 */
[----:B------:R-:W2:Y:S02]  /*81c0*/  @!P0 SYNCS.PHASECHK.TRANS64 P0, [R5+URZ+0xf8], R0 ;  /* 0x0000f800050085a7 */ /* 0x000ea4000800007f */
[----:B--2---:R-:W-:Y:S05]  /*81d0*/  @!P0 BRA `(.L_x_146) ;  /* 0xfffffffc00f08947 */ /* 0x004fea000383ffff */
.L_x_138:
[----:B------:R-:W-:Y:S05]  /*81e0*/  BSYNC B0 ;  /* 0x0000000000007941 */ /* 0x000fea0003800000 */
.L_x_137:
[----:B------:R-:W-:Y:S05]  /*81f0*/  EXIT ;  /* 0x000000000000794d */ /* 0x000fea0003800000 */
.L_x_99:
[----:B------:R-:W-:Y:S01]  /*8200*/  LOP3.LUT P0, RZ, R11, 0xff, RZ, 0xc0, !PT ;  /* 0x000000ff0bff7812 */ /* 0x000fe2000780c0ff */
[----:B------:R-:W-:Y:S02]  /*8210*/  IMAD.MOV.U32 R0, RZ, RZ, 0x1 ;  /* 0x00000001ff007424 */ /* 0x000fe400078e00ff */
[----:B------:R-:W-:-:S10]  /*8220*/  IMAD.MOV.U32 R12, RZ, RZ, RZ ;  /* 0x000000ffff0c7224 */ /* 0x000fd400078e00ff */
[----:B------:R-:W-:Y:S05]  /*8230*/  @!P0 BRA `(.L_x_147) ;  /* 0x0000000c000c8947 */ /* 0x000fea0003800000 */
[----:B------:R-:W1:Y:S01]  /*8240*/  LDC R0, c[0x0][0x28c] ;  /* 0x0000a300ff007b82 */ /* 0x000e620000000800 */
[C---:B------:R-:W-:Y:S01]  /*8250*/  LOP3.LUT P2, RZ, R18.reuse, 0x7f, RZ, 0xc0, !PT ;  /* 0x0000007f12ff7812 */ /* 0x040fe2000784c0ff */
[----:B------:R-:W-:Y:S01]  /*8260*/  ULDC UR5, c[0x0][0x900] ;  /* 0x0002400000057ab9 */ /* 0x000fe20000000800 */
[----:B------:R-:W-:Y:S01]  /*8270*/  LOP3.LUT P0, RZ, R18, 0x1f, RZ, 0xc0, !PT ;  /* 0x0000001f12ff7812 */ /* 0x000fe2000780c0ff */
[----:B------:R-:W-:Y:S01]  /*8280*/  UMOV UR6, 0xffffffff ;  /* 0xffffffff00067882 */ /* 0x000fe20000000000 */
[----:B------:R-:W-:Y:S01]  /*8290*/  BSSY B0, `(.L_x_147) ;  /* 0x00000bd000007945 */ /* 0x000fe20003800000 */
[----:B------:R-:W-:Y:S01]  /*82a0*/  USHF.L.U32 UR6, UR6, UR5, URZ ;  /* 0x0000000506067299 */ /* 0x000fe2000800063f */
[----:B------:R-:W-:Y:S01]  /*82b0*/  MOV R13, 0x1 ;  /* 0x00000001000d7802 */ /* 0x000fe20000000f00 */
[----:B------:R-:W-:Y:S01]  /*82c0*/  IMAD.MOV.U32 R12, RZ, RZ, RZ ;  /* 0x000000ffff0c7224 */ /* 0x000fe200078e00ff */
[----:B------:R-:W-:Y:S01]  /*82d0*/  LOP3.LUT R11, R19, 0x2, RZ, 0xfc, !PT ;  /* 0x00000002130b7812 */ /* 0x000fe200078efcff */
[----:B------:R-:W-:Y:S01]  /*82e0*/  ULDC UR4, c[0x0][0x8a8] ;  /* 0x00022a0000047ab9 */ /* 0x000fe20000000800 */
[----:B------:R-:W-:Y:S01]  /*82f0*/  PLOP3.LUT P0, PT, P0, P2, PT, 0x8a, 0x0 ;  /* 0x000000000000781c */ /* 0x000fe20000705172 */
[----:B------:R-:W-:-:S02]  /*8300*/  UIADD3 UR15, UR4, -0x1, URZ ;  /* 0xffffffff040f7890 */ /* 0x000fc4000fffe03f */
[----:B------:R-:W-:Y:S02]  /*8310*/  USHF.L.U32 UR17, UR37, UR5, URZ ;  /* 0x0000000525117299 */ /* 0x000fe4000800063f */
[----:B------:R-:W-:Y:S01]  /*8320*/  ULOP3.LUT UR16, URZ, UR6, URZ, 0x33, !UPT ;  /* 0x000000063f107292 */ /* 0x000fe2000f8e333f */
[----:B------:R-:W-:Y:S01]  /*8330*/  ULDC.64 UR20, c[0x0][0x198] ;  /* 0x0000660000147ab9 */ /* 0x000fe20000000a00 */
[----:B-1----:R-:W-:-:S05]  /*8340*/  VIADD R0, R0, 0x3f ;  /* 0x0000003f00007836 */ /* 0x002fca0000000000 */
[----:B------:R-:W-:-:S04]  /*8350*/  SHF.R.S32.HI R3, RZ, 0x1f, R0 ;  /* 0x0000001fff037819 */ /* 0x000fc80000011400 */
[----:B------:R-:W-:Y:S01]  /*8360*/  LEA.HI R3, R3, R0, RZ, 0x6 ;  /* 0x0000000003037211 */ /* 0x000fe200078f30ff */
[----:B------:R-:W-:-:S03]  /*8370*/  IMAD.MOV.U32 R0, RZ, RZ, 0x1 ;  /* 0x00000001ff007424 */ /* 0x000fc600078e00ff */
[----:B------:R-:W-:-:S05]  /*8380*/  SHF.R.S32.HI R3, RZ, 0x6, R3 ;  /* 0x00000006ff037819 */ /* 0x000fca0000011403 */
[----:B------:R-:W-:-:S07]  /*8390*/  VIADD R10, R3, 0x1 ;  /* 0x00000001030a7836 */ /* 0x000fce0000000000 */
.L_x_159:
[----:B------:R-:W-:-:S03]  /*83a0*/  UMOV UR4, 0xffffffff ;  /* 0xffffffff00047882 */ /* 0x000fc60000000000 */
[----:B------:R-:W-:Y:S05]  /*83b0*/  BRA.DIV UR4, `(.L_x_148) ;  /* 0x0000001604c07947 */ /* 0x000fea000b800000 */
[----:B------:R-:W-:-:S13]  /*83c0*/  ELECT P6, URZ, PT ;  /* 0x00000000003f782f */ /* 0x000fda00038c0000 */
.L_x_189:
[----:B------:R-:W1:Y:S01]  /*83d0*/  LDC R4, c[0x0][0x28c] ;  /* 0x0000a300ff047b82 */ /* 0x000e620000000800 */
[----:B------:R-:W-:Y:S01]  /*83e0*/  BSSY B1, `(.L_x_149) ;  /* 0x0000035000017945 */ /* 0x000fe20003800000 */
[----:B-1----:R-:W-:-:S13]  /*83f0*/  ISETP.LT.OR P6, PT, R4, 0x1, !P6 ;  /* 0x000000010400780c */ /* 0x002fda00077c1670 */
[----:B------:R-:W-:Y:S05]  /*8400*/  @P6 BRA `(.L_x_150) ;  /* 0x0000000000c86947 */ /* 0x000fea0003800000 */
[----:B------:R-:W-:Y:S01]  /*8410*/  IMAD.SHL.U32 R20, R20, 0x80, RZ ;  /* 0x0000008014147824 */ /* 0x000fe200078e00ff */
[----:B------:R-:W-:Y:S01]  /*8420*/  SHF.L.U32 R21, R21, 0x7, RZ ;  /* 0x0000000715157819 */ /* 0x000fe200000006ff */
[----:B------:R-:W-:Y:S02]  /*8430*/  IMAD.MOV.U32 R14, RZ, RZ, RZ ;  /* 0x000000ffff0e7224 */ /* 0x000fe400078e00ff */
[----:B------:R-:W-:Y:S02]  /*8440*/  IMAD.MOV.U32 R4, RZ, RZ, R10 ;  /* 0x000000ffff047224 */ /* 0x000fe400078e000a */
[----:B------:R-:W-:Y:S02]  /*8450*/  IMAD.MOV.U32 R5, RZ, RZ, R0 ;  /* 0x000000ffff057224 */ /* 0x000fe400078e0000 */
[----:B------:R-:W-:-:S07]  /*8460*/  IMAD.MOV.U32 R6, RZ, RZ, R12 ;  /* 0x000000ffff067224 */ /* 0x000fce00078e000c */
.L_x_154:
[----:B------:R-:W1:Y:S01]  /*8470*/  S2R R9, SR_CgaCtaId ;  /* 0x0000000000097919 */ /* 0x000e620000008800 */
[----:B------:R-:W-:-:S04]  /*8480*/  MOV R8, 0x400 ;  /* 0x0000040000087802 */ /* 0x000fc80000000f00 */
[----:B-1----:R-:W-:Y:S02]  /*8490*/  LEA R23, R9, R8, 0x18 ;  /* 0x0000000809177211 */ /* 0x002fe400078ec0ff */
[----:B------:R-:W-:Y:S01]  /*84a0*/  SHF.L.U32 R8, R5, 0x1f, RZ ;  /* 0x0000001f05087819 */ /* 0x000fe200000006ff */
[----:B------:R-:W1:Y:S01]  /*84b0*/  @!P2 LDC R9, c[0x0][0x500] ;  /* 0x00014000ff09ab82 */ /* 0x000e620000000800 */
[----:B------:R-:W-:-:S04]  /*84c0*/  LEA R15, R6, R23, 0x3 ;  /* 0x00000017060f7211 */ /* 0x000fc800078e18ff */
[----:B------:R-:W2:Y:S02]  /*84d0*/  SYNCS.PHASECHK.TRANS64.TRYWAIT P1, [R15+URZ+0x60], R8 ;  /* 0x000060080f0075a7 */ /* 0x000ea4000802017f */
[----:B--2---:R-:W-:Y:S05]  /*84e0*/  @!P1 BRA `(.L_x_151) ;  /* 0x0000001400949947 */ /* 0x004fea0003800000 */
.L_x_190:
[----:B--2---:R-:W-:Y:S01]  /*84f0*/  PRMT R8, R11, 0x9910, RZ ;  /* 0x000099100b087816 */ /* 0x004fe200000000ff */
[----:B-1----:R1:W-:Y:S03]  /*8500*/  @!P2 SYNCS.ARRIVE.TRANS64 RZ, [R15+URZ], R9 ;  /* 0x000000090fffa9a7 */ /* 0x0023e6000800003f */
[----:B------:R-:W-:-:S13]  /*8510*/  ISETP.NE.AND P1, PT, R8, 0x2, PT ;  /* 0x000000020800780c */ /* 0x000fda0003f25270 */
[----:B-1----:R-:W-:Y:S05]  /*8520*/  @P1 BRA `(.L_x_152) ;  /* 0x0000000000041947 */ /* 0x002fea0003800000 */
[----:B------:R-:W-:Y:S01]  /*8530*/  BPT.TRAP 0x1 ;  /* 0x000000040000795c */ /* 0x000fe20000300000 */
.L_x_152:
[----:B------:R-:W-:Y:S05]  /*8540*/  @P0 BRA `(.L_x_153) ;  /* 0x0000000000040947 */ /* 0x000fea0003800000 */
[----:B------:R-:W-:Y:S01]  /*8550*/  BPT.TRAP 0x1 ;  /* 0x000000040000795c */ /* 0x000fe20000300000 */
.L_x_153:
[----:B------:R-:W-:Y:S01]  /*8560*/  IMAD R23, R6, 0x2000, R23 ;  /* 0x0000200006177824 */ /* 0x000fe200078e0217 */
[----:B------:R-:W-:Y:S01]  /*8570*/  R2UR UR9, R15 ;  /* 0x000000000f0972ca */ /* 0x000fe200000e0000 */
[----:B------:R-:W-:Y:S01]  /*8580*/  VIADD R4, R4, 0xffffffff ;  /* 0xffffffff04047836 */ /* 0x000fe20000000000 */
[----:B------:R-:W-:Y:S01]  /*8590*/  UIADD3 UR4, UP0, UR20, 0xf0, URZ ;  /* 0x000000f014047890 */ /* 0x000fe2000ff1e03f */
[----:B------:R-:W-:Y:S01]  /*85a0*/  R2UR UR11, R21 ;  /* 0x00000000150b72ca */ /* 0x000fe200000e0000 */
[----:B------:R-:W-:Y:S01]  /*85b0*/  UIADD3 UR22, UP1, UR20, 0x1f0, URZ ;  /* 0x000001f014167890 */ /* 0x000fe2000ff3e03f */
[----:B------:R-:W-:Y:S01]  /*85c0*/  R2UR UR8, R23 ;  /* 0x00000000170872ca */ /* 0x000fe200000e0000 */
[----:B------:R-:W-:Y:S01]  /*85d0*/  UIADD3.X UR5, URZ, UR21, URZ, UP0, !UPT ;  /* 0x000000153f057290 */ /* 0x000fe200087fe43f */
[----:B------:R-:W-:Y:S01]  /*85e0*/  R2UR UR10, R14 ;  /* 0x000000000e0a72ca */ /* 0x000fe200000e0000 */
[----:B------:R-:W-:Y:S01]  /*85f0*/  VIADD R6, R6, 0x1 ;  /* 0x0000000106067836 */ /* 0x000fe20000000000 */
[----:B------:R-:W-:Y:S01]  /*8600*/  R2UR UR12, R7 ;  /* 0x00000000070c72ca */ /* 0x000fe200000e0000 */
[----:B------:R-:W-:Y:S01]  /*8610*/  UIADD3.X UR23, URZ, UR21, URZ, UP1, !UPT ;  /* 0x000000153f177290 */ /* 0x000fe20008ffe43f */
[----:B------:R-:W-:Y:S01]  /*8620*/  R2UR UR18, R20 ;  /* 0x00000000141272ca */ /* 0x000fe200000e0000 */
[----:B------:R-:W-:Y:S01]  /*8630*/  UMOV UR6, 0x0 ;  /* 0x0000000000067882 */ /* 0x000fe20000000000 */
[----:B------:R-:W-:Y:S01]  /*8640*/  ISETP.GT.AND P3, PT, R4, 0x1, PT ;  /* 0x000000010400780c */ /* 0x000fe20003f64270 */
[----:B------:R-:W-:Y:S01]  /*8650*/  UMOV UR7, 0x10000000 ;  /* 0x1000000000077882 */ /* 0x000fe20000000000 */
[----:B------:R-:W-:Y:S01]  /*8660*/  ISETP.NE.AND P1, PT, R6, 0xc, PT ;  /* 0x0000000c0600780c */ /* 0x000fe20003f25270 */
[----:B------:R-:W-:-:S02]  /*8670*/  VIADD R14, R14, 0x40 ;  /* 0x000000400e0e7836 */ /* 0x000fc40000000000 */
[----:B------:R-:W-:Y:S01]  /*8680*/  UIADD3 UR13, UR8, 0x6300, URZ ;  /* 0x00006300080d7890 */ /* 0x000fe2000fffe03f */
[----:B------:R-:W-:Y:S01]  /*8690*/  SEL R8, RZ, 0x1, P1 ;  /* 0x00000001ff087807 */ /* 0x000fe20000800000 */
[----:B------:R-:W-:Y:S01]  /*86a0*/  UIADD3 UR14, UR8, 0x1e300, URZ ;  /* 0x0001e300080e7890 */ /* 0x000fe2000fffe03f */
[----:B------:R-:W-:Y:S02]  /*86b0*/  SEL R6, R6, RZ, P1 ;  /* 0x000000ff06067207 */ /* 0x000fe40000800000 */
[----:B------:R-:W-:Y:S02]  /*86c0*/  LOP3.LUT R5, R5, R8, RZ, 0x3c, !PT ;  /* 0x0000000805057212 */ /* 0x000fe400078e3cff */
[----:B------:R-:W-:Y:S02]  /*86d0*/  UMOV UR8, UR13 ;  /* 0x0000000d00087c82 */ /* 0x000fe40008000000 */
[----:B------:R1:W-:Y:S02]  /*86e0*/  UTMALDG.3D [UR8], [UR4], desc[UR6] ;  /* 0x00000608040075b4 */ /* 0x0003e40008011000 */
[----:B-1----:R-:W-:Y:S01]  /*86f0*/  UMOV UR8, UR14 ;  /* 0x0000000e00087c82 */ /* 0x002fe20008000000 */
[----:B------:R-:W-:-:S02]  /*8700*/  UMOV UR11, UR18 ;  /* 0x00000012000b7c82 */ /* 0x000fc40008000000 */
[----:B------:R1:W-:Y:S02]  /*8710*/  UTMALDG.3D [UR8], [UR22], desc[UR6] ;  /* 0x00000608160075b4 */ /* 0x0003e40008011000 */
[----:B-1----:R-:W-:Y:S05]  /*8720*/  @P3 BRA `(.L_x_154) ;  /* 0xfffffffc00503947 */ /* 0x002fea000383ffff */
.L_x_150:
[----:B------:R-:W-:Y:S05]  /*8730*/  BSYNC B1 ;  /* 0x0000000000017941 */ /* 0x000fea0003800000 */
.L_x_149:
[----:B------:R-:W-:Y:S01]  /*8740*/  LOP3.LUT P3, RZ, R13, 0xff, RZ, 0xc0, !PT ;  /* 0x000000ff0dff7812 */ /* 0x000fe2000786c0ff */
[----:B------:R-:W-:Y:S01]  /*8750*/  ULDC.64 UR4, c[0x0][0x8f8] ;  /* 0x00023e0000047ab9 */ /* 0x000fe20000000a00 */
[----:B------:R-:W-:Y:S01]  /*8760*/  IADD3 R12, R3, R12, RZ ;  /* 0x0000000c030c7210 */ /* 0x000fe20007ffe0ff */
[----:B------:R-:W-:Y:S01]  /*8770*/  BSSY B1, `(.L_x_155) ;  /* 0x000006c000017945 */ /* 0x000fe20003800000 */
[----:B------:R-:W-:Y:S01]  /*8780*/  IADD3 R16, P4, R16, UR40, RZ ;  /* 0x0000002810107c10 */ /* 0x000fe2000ff9e0ff */
[----:B------:R-:W-:Y:S01]  /*8790*/  IMAD.MOV.U32 R21, RZ, RZ, -0x1 ;  /* 0xffffffffff157424 */ /* 0x000fe200078e00ff */
[----:B------:R-:W-:Y:S01]  /*87a0*/  ISETP.GT.U32.AND P1, PT, R12, 0xb, PT ;  /* 0x0000000b0c00780c */ /* 0x000fe20003f24070 */
[----:B------:R-:W-:Y:S01]  /*87b0*/  IMAD.MOV.U32 R20, RZ, RZ, -0x1 ;  /* 0xffffffffff147424 */ /* 0x000fe200078e00ff */
[----:B------:R-:W-:Y:S02]  /*87c0*/  IADD3.X R17, R17, UR38, RZ, P4, !PT ;  /* 0x0000002611117c10 */ /* 0x000fe4000a7fe4ff */
[----:B------:R-:W-:-:S02]  /*87d0*/  ISETP.LT.U32.AND P1, PT, R3, 0xc, P1 ;  /* 0x0000000c0300780c */ /* 0x000fc40000f21070 */
[----:B------:R-:W-:Y:S01]  /*87e0*/  PRMT R13, RZ, 0x7610, R13 ;  /* 0x00007610ff0d7816 */ /* 0x000fe2000000000d */
[----:B------:R-:W1:Y:S01]  /*87f0*/  @P3 S2R R5, SR_CgaCtaId ;  /* 0x0000000000053919 */ /* 0x000e620000008800 */
[----:B------:R-:W-:-:S04]  /*8800*/  @P3 MOV R4, 0x400 ;  /* 0x0000040000043802 */ /* 0x000fc80000000f00 */
[----:B-1----:R-:W-:Y:S01]  /*8810*/  @P3 LEA R6, R5, R4, 0x18 ;  /* 0x0000000405063211 */ /* 0x002fe200078ec0ff */
[----:B------:R-:W-:-:S03]  /*8820*/  IMAD.WIDE.U32 R4, R12, -0x55555555, RZ ;  /* 0xaaaaaaab0c047825 */ /* 0x000fc600078e00ff */
[----:B------:R1:W-:Y:S01]  /*8830*/  @P3 SYNCS.ARRIVE.TRANS64.A1T0 RZ, [R6+URZ+0x108], RZ ;  /* 0x000108ff06ff39a7 */ /* 0x0003e2000810003f */
[----:B------:R-:W-:Y:S02]  /*8840*/  ISETP.GE.U32.AND P3, PT, R3, 0xc, PT ;  /* 0x0000000c0300780c */ /* 0x000fe40003f66070 */
[----:B------:R-:W-:Y:S02]  /*8850*/  SHF.R.U32.HI R7, RZ, 0x3, R5 ;  /* 0x00000003ff077819 */ /* 0x000fe40000011605 */
[----:B------:R-:W-:Y:S02]  /*8860*/  SEL R5, RZ, 0x1, !P1 ;  /* 0x00000001ff057807 */ /* 0x000fe40004800000 */
[----:B------:R-:W-:Y:S01]  /*8870*/  ISETP.GE.U32.AND P1, PT, R16, UR4, PT ;  /* 0x0000000410007c0c */ /* 0x000fe2000bf26070 */
[----:B------:R-:W-:Y:S01]  /*8880*/  IMAD R12, R7, -0xc, R12 ;  /* 0xfffffff4070c7824 */ /* 0x000fe200078e020c */
[----:B------:R-:W-:Y:S02]  /*8890*/  LOP3.LUT R0, R0, R5, RZ, 0x3c, !PT ;  /* 0x0000000500007212 */ /* 0x000fe400078e3cff */
[----:B------:R-:W-:-:S02]  /*88a0*/  ISETP.GE.U32.AND.EX P1, PT, R17, UR5, PT, P1 ;  /* 0x0000000511007c0c */ /* 0x000fc4000bf26110 */
[----:B------:R-:W-:Y:S02]  /*88b0*/  PRMT R4, RZ, 0x7610, R4 ;  /* 0x00007610ff047816 */ /* 0x000fe40000000004 */
[----:B------:R-:W-:Y:S01]  /*88c0*/  @P3 LOP3.LUT R0, R0, 0x1, R7, 0x78, !PT ;  /* 0x0000000100003812 */ /* 0x000fe200078e7807 */
[----:B------:R-:W-:-:S08]  /*88d0*/  IMAD.MOV.U32 R7, RZ, RZ, -0x1 ;  /* 0xffffffffff077424 */ /* 0x000fd000078e00ff */
[----:B-1----:R-:W-:Y:S05]  /*88e0*/  @P1 BRA `(.L_x_156) ;  /* 0x0000000400501947 */ /* 0x002fea0003800000 */
[----:B------:R-:W-:Y:S01]  /*88f0*/  ULDC.64 UR4, c[0x0][0x8d0] ;  /* 0x0002340000047ab9 */ /* 0x000fe20000000a00 */
[----:B------:R-:W1:Y:S01]  /*8900*/  S2R R15, SR_CTAID.X ;  /* 0x00000000000f7919 */ /* 0x000e620000002500 */
[----:B------:R-:W-:Y:S01]  /*8910*/  ISETP.NE.U32.AND P1, PT, RZ, UR4, PT ;  /* 0x00000004ff007c0c */ /* 0x000fe2000bf25070 */
[----:B------:R-:W-:Y:S01]  /*8920*/  ULDC UR7, c[0x0][0x8d8] ;  /* 0x0002360000077ab9 */ /* 0x000fe20000000800 */
[----:B------:R-:W-:Y:S01]  /*8930*/  IMAD.MOV.U32 R4, RZ, RZ, R16 ;  /* 0x000000ffff047224 */ /* 0x000fe200078e0010 */
[----:B------:R-:W2:Y:S01]  /*8940*/  S2R R14, SR_CTAID.Y ;  /* 0x00000000000e7919 */ /* 0x000ea20000002600 */
[----:B------:R-:W-:Y:S02]  /*8950*/  ISETP.NE.AND.EX P1, PT, RZ, UR5, PT, P1 ;  /* 0x00000005ff007c0c */ /* 0x000fe4000bf25310 */
[----:B------:R-:W-:-:S11]  /*8960*/  MOV R5, R17 ;  /* 0x0000001100057202 */ /* 0x000fd60000000f00 */
[----:B------:R-:W-:Y:S05]  /*8970*/  @!P1 BRA `(.L_x_157) ;  /* 0x0000000000289947 */ /* 0x000fea0003800000 */
[----:B------:R-:W-:Y:S02]  /*8980*/  ULDC UR6, c[0x0][0x8dc] ;  /* 0x0002370000067ab9 */ /* 0x000fe40000000800 */
[----:B------:R-:W-:-:S05]  /*8990*/  IADD3 R9, P1, R16, UR6, RZ ;  /* 0x0000000610097c10 */ /* 0x000fca000ff3e0ff */
[----:B------:R-:W-:-:S04]  /*89a0*/  IMAD.X R21, RZ, RZ, R17, P1 ;  /* 0x000000ffff157224 */ /* 0x000fc800008e0611 */
[----:B------:R-:W-:-:S04]  /*89b0*/  IMAD.WIDE.U32 R6, R21, UR4, RZ ;  /* 0x0000000415067c25 */ /* 0x000fc8000f8e00ff */
[----:B------:R-:W-:-:S04]  /*89c0*/  IMAD.WIDE.U32 R6, P1, R9, UR5, R6 ;  /* 0x0000000509067c25 */ /* 0x000fc8000f820006 */
[----:B------:R-:W-:-:S04]  /*89d0*/  IMAD.WIDE.U32 R8, R9, UR4, RZ ;  /* 0x0000000409087c25 */ /* 0x000fc8000f8e00ff */
[----:B------:R-:W-:Y:S01]  /*89e0*/  IMAD.X R5, RZ, RZ, RZ, P1 ;  /* 0x000000ffff057224 */ /* 0x000fe200008e06ff */
[----:B------:R-:W-:Y:S01]  /*89f0*/  IADD3 RZ, P1, R9, R6, RZ ;  /* 0x0000000609ff7210 */ /* 0x000fe20007f3e0ff */
[----:B------:R-:W-:-:S04]  /*8a00*/  IMAD.MOV.U32 R4, RZ, RZ, R7 ;  /* 0x000000ffff047224 */ /* 0x000fc800078e0007 */
[----:B------:R-:W-:-:S08]  /*8a10*/  IMAD.WIDE.U32.X R4, R21, UR5, R4, P1 ;  /* 0x0000000515047c25 */ /* 0x000fd000088e0404 */
.L_x_157:
[--C-:B------:R-:W-:Y:S01]  /*8a20*/  SHF.R.U64 R8, R4, UR7, R5.reuse ;  /* 0x0000000704087c19 */ /* 0x100fe20008001205 */
[----:B------:R-:W-:Y:S01]  /*8a30*/  ULDC.64 UR4, c[0x0][0x8c8] ;  /* 0x0002320000047ab9 */ /* 0x000fe20000000a00 */
[----:B------:R-:W-:Y:S01]  /*8a40*/  SHF.R.U32.HI R4, RZ, UR7, R5 ;  /* 0x00000007ff047c19 */ /* 0x000fe20008011605 */
[----:B------:R-:W3:Y:S01]  /*8a50*/  LDC R24, c[0x0][0x144] ;  /* 0x00005100ff187b82 */ /* 0x000ee20000000800 */
[----:B------:R-:W-:Y:S01]  /*8a60*/  IADD3 R7, P1, RZ, -R8, RZ ;  /* 0x80000008ff077210 */ /* 0x000fe20007f3e0ff */
[----:B------:R-:W-:Y:S01]  /*8a70*/  ULDC.64 UR8, c[0x0][0x8e8] ;  /* 0x00023a0000087ab9 */ /* 0x000fe20000000a00 */
[----:B-1----:R-:W-:Y:S01]  /*8a80*/  I2FP.F32.U32 R9, R15 ;  /* 0x0000000f00097245 */ /* 0x002fe20000201000 */
[----:B------:R-:W-:Y:S02]  /*8a90*/  ULDC UR6, c[0x0][0x8b0] ;  /* 0x00022c0000067ab9 */ /* 0x000fe40000000800 */
[----:B------:R-:W-:Y:S01]  /*8aa0*/  IMAD.X R4, RZ, RZ, ~R4, P1 ;  /* 0x000000ffff047224 */ /* 0x000fe200008e0e04 */
[----:B------:R-:W-:Y:S01]  /*8ab0*/  ISETP.NE.U32.AND P1, PT, RZ, UR8, PT ;  /* 0x00000008ff007c0c */ /* 0x000fe2000bf25070 */
[----:B------:R-:W1:Y:S02]  /*8ac0*/  LDC R21, c[0x0][0x148] ;  /* 0x00005200ff157b82 */ /* 0x000e640000000800 */
[----:B------:R-:W-:Y:S01]  /*8ad0*/  IMAD R6, R4, UR4, RZ ;  /* 0x0000000404067c24 */ /* 0x000fe2000f8e02ff */
[----:B------:R-:W-:Y:S01]  /*8ae0*/  ISETP.NE.AND.EX P1, PT, RZ, UR9, PT, P1 ;  /* 0x00000009ff007c0c */ /* 0x000fe2000bf25310 */
[----:B------:R-:W-:Y:S01]  /*8af0*/  IMAD.WIDE.U32 R4, R7, UR4, R16 ;  /* 0x0000000407047c25 */ /* 0x000fe2000f8e0010 */
[----:B------:R-:W-:-:S03]  /*8b00*/  ULDC UR4, c[0x0][0x150] ;  /* 0x0000540000047ab9 */ /* 0x000fc60000000800 */
[----:B------:R-:W-:Y:S02]  /*8b10*/  IMAD R7, R7, UR5, R6 ;  /* 0x0000000507077c24 */ /* 0x000fe4000f8e0206 */
[----:B------:R-:W-:Y:S01]  /*8b20*/  FMUL R6, R9, UR4 ;  /* 0x0000000409067c20 */ /* 0x000fe20008400000 */
[----:B------:R-:W-:Y:S01]  /*8b30*/  ULDC UR4, c[0x0][0x8c0] ;  /* 0x0002300000047ab9 */ /* 0x000fe20000000800 */
[----:B------:R-:W-:Y:S01]  /*8b40*/  ULDC UR5, c[0x0][0x154] ;  /* 0x0000550000057ab9 */ /* 0x000fe20000000800 */
[----:B------:R-:W-:-:S03]  /*8b50*/  IADD3 R5, R5, R7, RZ ;  /* 0x0000000705057210 */ /* 0x000fc60007ffe0ff */
[----:B------:R-:W4:Y:S01]  /*8b60*/  F2I.U32.TRUNC.NTZ R6, R6 ;  /* 0x0000000600067305 */ /* 0x000f22000020f000 */
[----:B------:R-:W-:Y:S02]  /*8b70*/  SHF.R.U64 R9, R4, UR4, R5 ;  /* 0x0000000404097c19 */ /* 0x000fe40008001205 */
[----:B--2---:R-:W-:-:S05]  /*8b80*/  I2FP.F32.U32 R4, R14 ;  /* 0x0000000e00047245 */ /* 0x004fca0000201000 */
[----:B------:R-:W-:Y:S01]  /*8b90*/  FMUL R22, R4, UR5 ;  /* 0x0000000504167c20 */ /* 0x000fe20008400000 */
[----:B------:R-:W-:Y:S01]  /*8ba0*/  SHF.R.U32.HI R4, RZ, UR4, R5 ;  /* 0x00000004ff047c19 */ /* 0x000fe20008011605 */
[----:B------:R-:W-:-:S03]  /*8bb0*/  ULDC UR4, c[0x0][0x900] ;  /* 0x0002400000047ab9 */ /* 0x000fc60000000800 */
[--C-:B------:R-:W-:Y:S01]  /*8bc0*/  SHF.R.U64 R20, R9, UR6, R4.reuse ;  /* 0x0000000609147c19 */ /* 0x100fe20008001204 */
[----:B------:R-:W2:Y:S01]  /*8bd0*/  F2I.U32.TRUNC.NTZ R22, R22 ;  /* 0x0000001600167305 */ /* 0x000ea2000020f000 */
[----:B------:R-:W-:Y:S01]  /*8be0*/  SHF.R.U32.HI R5, RZ, UR6, R4 ;  /* 0x00000006ff057c19 */ /* 0x000fe20008011604 */
[----:B----4-:R-:W-:-:S03]  /*8bf0*/  IMAD.MOV R6, RZ, RZ, -R6 ;  /* 0x000000ffff067224 */ /* 0x010fc600078e0a06 */
[----:B------:R-:W-:Y:S01]  /*8c00*/  SHF.R.U64 R18, R20, UR4, R5 ;  /* 0x0000000414127c19 */ /* 0x000fe20008001205 */
[----:B---3--:R-:W-:Y:S01]  /*8c10*/  IMAD R15, R24, R6, R15 ;  /* 0x00000006180f7224 */ /* 0x008fe200078e020f */
[----:B------:R-:W-:-:S03]  /*8c20*/  SHF.R.U32.HI R23, RZ, UR4, R5 ;  /* 0x00000004ff177c19 */ /* 0x000fc60008011605 */
[----:B------:R-:W-:Y:S02]  /*8c30*/  IMAD.MOV.U32 R4, RZ, RZ, R18 ;  /* 0x000000ffff047224 */ /* 0x000fe400078e0012 */
[----:B------:R-:W-:Y:S01]  /*8c40*/  IMAD.MOV.U32 R5, RZ, RZ, R23 ;  /* 0x000000ffff057224 */ /* 0x000fe200078e0017 */
[----:B--2---:R-:W-:Y:S06]  /*8c50*/  @!P1 BRA `(.L_x_158) ;  /* 0x0000000000289947 */ /* 0x004fec0003800000 */
[----:B------:R-:W-:Y:S02]  /*8c60*/  ULDC UR4, c[0x0][0x8f4] ;  /* 0x00023d0000047ab9 */ /* 0x000fe40000000800 */
[----:B------:R-:W-:-:S05]  /*8c70*/  IADD3 R5, P1, R18, UR4, RZ ;  /* 0x0000000412057c10 */ /* 0x000fca000ff3e0ff */
[----:B------:R-:W-:-:S04]  /*8c80*/  IMAD.X R23, RZ, RZ, R23, P1 ;  /* 0x000000ffff177224 */ /* 0x000fc800008e0617 */
[----:B------:R-:W-:-:S04]  /*8c90*/  IMAD.WIDE.U32 R6, R23, UR8, RZ ;  /* 0x0000000817067c25 */ /* 0x000fc8000f8e00ff */
[----:B------:R-:W-:-:S04]  /*8ca0*/  IMAD.WIDE.U32 R6, P1, R5, UR9, R6 ;  /* 0x0000000905067c25 */ /* 0x000fc8000f820006 */
[----:B------:R-:W-:-:S04]  /*8cb0*/  IMAD.WIDE.U32 R4, R5, UR8, RZ ;  /* 0x0000000805047c25 */ /* 0x000fc8000f8e00ff */
[----:B------:R-:W-:Y:S01]  /*8cc0*/  IMAD.MOV.U32 R4, RZ, RZ, R7 ;  /* 0x000000ffff047224 */ /* 0x000fe200078e0007 */
[----:B------:R-:W-:Y:S02]  /*8cd0*/  IADD3 RZ, P3, R5, R6, RZ ;  /* 0x0000000605ff7210 */ /* 0x000fe40007f7e0ff */
[----:B------:R-:W-:-:S03]  /*8ce0*/  IADD3.X R5, RZ, RZ, RZ, P1, !PT ;  /* 0x000000ffff057210 */ /* 0x000fc60000ffe4ff */
[----:B------:R-:W-:-:S08]  /*8cf0*/  IMAD.WIDE.U32.X R4, R23, UR9, R4, P3 ;  /* 0x0000000917047c25 */ /* 0x000fd000098e0404 */
.L_x_158:
[----:B------:R-:W-:Y:S01]  /*8d00*/  ISETP.NE.AND P1, PT, R2, 0x1, PT ;  /* 0x000000010200780c */ /* 0x000fe20003f25270 */
[----:B------:R-:W-:Y:S01]  /*8d10*/  ULDC UR4, c[0x0][0x8f0] ;  /* 0x00023c0000047ab9 */ /* 0x000fe20000000800 */
[----:B------:R-:W-:Y:S01]  /*8d20*/  LOP3.LUT R20, R20, UR16, RZ, 0xc0, !PT ;  /* 0x0000001014147c12 */ /* 0x000fe2000f8ec0ff */
[----:B------:R-:W-:Y:S01]  /*8d30*/  IMAD.MOV R22, RZ, RZ, -R22 ;  /* 0x000000ffff167224 */ /* 0x000fe200078e0a16 */
[----:B------:R-:W-:Y:S01]  /*8d40*/  SHF.R.U64 R5, R4, UR4, R5 ;  /* 0x0000000404057c19 */ /* 0x000fe20008001205 */
[----:B------:R-:W-:Y:S01]  /*8d50*/  ULDC UR4, c[0x0][0x8e0] ;  /* 0x0002380000047ab9 */ /* 0x000fe20000000800 */
[----:B------:R-:W-:Y:S01]  /*8d60*/  LOP3.LUT R9, R9, UR15, RZ, 0xc0, !PT ;  /* 0x0000000f09097c12 */ /* 0x000fe2000f8ec0ff */
[----:B------:R-:W-:Y:S01]  /*8d70*/  ULDC UR5, c[0x0][0x8b8] ;  /* 0x00022e0000057ab9 */ /* 0x000fe20000000800 */
[----:B------:R-:W-:Y:S02]  /*8d80*/  IMAD.MOV.U32 R4, RZ, RZ, 0x1 ;  /* 0x00000001ff047424 */ /* 0x000fe400078e00ff */
[----:B------:R-:W-:-:S02]  /*8d90*/  IMAD.MOV R7, RZ, RZ, -R5 ;  /* 0x000000ffff077224 */ /* 0x000fc400078e0a05 */
[----:B------:R-:W-:Y:S02]  /*8da0*/  IMAD R20, R5, UR17, R20 ;  /* 0x0000001105147c24 */ /* 0x000fe4000f8e0214 */
[----:B-1----:R-:W-:Y:S02]  /*8db0*/  @P1 IMAD R15, R21, R22, R14 ;  /* 0x00000016150f1224 */ /* 0x002fe400078e020e */
[----:B------:R-:W-:Y:S01]  /*8dc0*/  IMAD R18, R7, UR4, R18 ;  /* 0x0000000407127c24 */ /* 0x000fe2000f8e0212 */
[----:B------:R-:W-:Y:S01]  /*8dd0*/  ULDC UR4, c[0x0][0x8a8] ;  /* 0x00022a0000047ab9 */ /* 0x000fe20000000800 */
[----:B------:R-:W-:Y:S01]  /*8de0*/  IMAD R15, R20, UR5, R15 ;  /* 0x00000005140f7c24 */ /* 0x000fe2000f8e020f */
[----:B------:R-:W-:Y:S01]  /*8df0*/  MOV R7, R8 ;  /* 0x0000000800077202 */ /* 0x000fe20000000f00 */
[----:B------:R-:W-:-:S05]  /*8e00*/  IMAD R18, R18, UR4, R9 ;  /* 0x0000000412127c24 */ /* 0x000fca000f8e0209 */
[----:B------:R-:W-:Y:S02]  /*8e10*/  SEL R20, R18, R15, !P1 ;  /* 0x0000000f12147207 */ /* 0x000fe40004800000 */
[----:B------:R-:W-:-:S07]  /*8e20*/  SEL R21, R15, R18, !P1 ;  /* 0x000000120f157207 */ /* 0x000fce0004800000 */
.L_x_156:
[----:B------:R-:W-:Y:S05]  /*8e30*/  BSYNC B1 ;  /* 0x0000000000017941 */ /* 0x000fea0003800000 */
.L_x_155:
[----:B------:R-:W-:-:S13]  /*8e40*/  LOP3.LUT P1, RZ, R4, 0xff, RZ, 0xc0, !PT ;  /* 0x000000ff04ff7812 */ /* 0x000fda000782c0ff */
[----:B------:R-:W-:Y:S05]  /*8e50*/  @P1 BRA `(.L_x_159) ;  /* 0xfffffff400501947 */ /* 0x000fea000383ffff */
[----:B------:R-:W-:Y:S05]  /*8e60*/  BSYNC B0 ;  /* 0x0000000000007941 */ /* 0x000fea0003800000 */
.L_x_147:
[----:B------:R-:W-:-:S03]  /*8e70*/  UMOV UR4, 0xffffffff ;  /* 0xffffffff00047882 */ /* 0x000fc60000000000 */
[----:B------:R-:W-:Y:S05]  /*8e80*/  BRA.DIV UR4, `(.L_x_160) ;  /* 0x0000000e04407947 */ /* 0x000fea000b800000 */
[----:B------:R-:W-:-:S13]  /*8e90*/  ELECT P6, URZ, PT ;  /* 0x00000000003f782f */ /* 0x000fda00038c0000 */
.L_x_193:
[----:B------:R-:W-:Y:S04]  /*8ea0*/  BSSY B0, `(.L_x_161) ;  /* 0x0000073000007945 */ /* 0x000fe80003800000 */
[----:B------:R-:W-:Y:S05]  /*8eb0*/  @!P6 BRA `(.L_x_162) ;  /* 0x0000000400c4e947 */ /* 0x000fea0003800000 */
[----:B------:R-:W-:-:S04]  /*8ec0*/  LOP3.LUT R19, R19, 0x2, RZ, 0xfc, !PT ;  /* 0x0000000213137812 */ /* 0x000fc800078efcff */
[----:B------:R-:W-:-:S13]  /*8ed0*/  ISETP.NE.AND P0, PT, R19, 0x3, PT ;  /* 0x000000031300780c */ /* 0x000fda0003f05270 */
[----:B------:R-:W-:Y:S05]  /*8ee0*/  @!P0 BRA `(.L_x_163) ;  /* 0x0000000000048947 */ /* 0x000fea0003800000 */
[----:B------:R-:W-:Y:S01]  /*8ef0*/  BPT.TRAP 0x1 ;  /* 0x000000040000795c */ /* 0x000fe20000300000 */
.L_x_163:
[----:B------:R-:W1:Y:S01]  /*8f00*/  S2R R3, SR_CgaCtaId ;  /* 0x0000000000037919 */ /* 0x000e620000008800 */
[----:B------:R-:W-:-:S04]  /*8f10*/  MOV R2, 0x400 ;  /* 0x0000040000027802 */ /* 0x000fc80000000f00 */
[----:B-1----:R-:W-:Y:S02]  /*8f20*/  LEA R3, R3, R2, 0x18 ;  /* 0x0000000203037211 */ /* 0x002fe400078ec0ff */
[----:B------:R-:W-:-:S03]  /*8f30*/  SHF.L.U32 R2, R0, 0x1f, RZ ;  /* 0x0000001f00027819 */ /* 0x000fc600000006ff */
[----:B------:R-:W-:-:S04]  /*8f40*/  VIADD R3, R3, 0x60 ;  /* 0x0000006003037836 */ /* 0x000fc80000000000 */
[C---:B------:R-:W-:Y:S02]  /*8f50*/  IMAD R7, R12.reuse, 0x8, R3 ;  /* 0x000000080c077824 */ /* 0x040fe400078e0203 */
[----:B------:R-:W-:Y:S02]  /*8f60*/  VIADD R12, R12, 0x1 ;  /* 0x000000010c0c7836 */ /* 0x000fe40000000000 */
[----:B------:R-:W1:Y:S03]  /*8f70*/  SYNCS.PHASECHK.TRANS64.TRYWAIT P0, [R7+URZ], R2 ;  /* 0x00000002070075a7 */ /* 0x000e66000800017f */
[----:B------:R-:W-:-:S04]  /*8f80*/  ISETP.NE.AND P1, PT, R12, 0xc, PT ;  /* 0x0000000c0c00780c */ /* 0x000fc80003f25270 */
[----:B------:R-:W-:Y:S02]  /*8f90*/  SEL R5, RZ, 0x1, P1 ;  /* 0x00000001ff057807 */ /* 0x000fe40000800000 */
[----:B------:R-:W-:Y:S02]  /*8fa0*/  SEL R12, R12, RZ, P1 ;  /* 0x000000ff0c0c7207 */ /* 0x000fe40000800000 */
[----:B------:R-:W-:-:S03]  /*8fb0*/  LOP3.LUT R5, R0, R5, RZ, 0x3c, !PT ;  /* 0x0000000500057212 */ /* 0x000fc600078e3cff */
[----:B------:R-:W-:Y:S01]  /*8fc0*/  IMAD R9, R12, 0x8, R3 ;  /* 0x000000080c097824 */ /* 0x000fe200078e0203 */
[----:B------:R-:W-:Y:S01]  /*8fd0*/  SHF.L.U32 R4, R5, 0x1f, RZ ;  /* 0x0000001f05047819 */ /* 0x000fe200000006ff */
[----:B-1----:R-:W-:Y:S06]  /*8fe0*/  @!P0 BRA `(.L_x_164) ;  /* 0x0000000c00088947 */ /* 0x002fec0003800000 */
.L_x_194:
[----:B------:R-:W2:Y:S01]  /*8ff0*/  SYNCS.PHASECHK.TRANS64.TRYWAIT P0, [R9+URZ], R4 ;  /* 0x00000004090075a7 */ /* 0x000ea2000800017f */
[----:B------:R-:W-:-:S04]  /*9000*/  IADD3 R0, R12, 0x1, RZ ;  /* 0x000000010c007810 */ /* 0x000fc80007ffe0ff */
[----:B------:R-:W-:-:S04]  /*9010*/  ISETP.NE.AND P1, PT, R0, 0xc, PT ;  /* 0x0000000c0000780c */ /* 0x000fc80003f25270 */
[----:B-1----:R-:W-:Y:S02]  /*9020*/  SEL R2, RZ, 0x1, P1 ;  /* 0x00000001ff027807 */ /* 0x002fe40000800000 */
[----:B------:R-:W-:Y:S02]  /*9030*/  SEL R0, R0, RZ, P1 ;  /* 0x000000ff00007207 */ /* 0x000fe40000800000 */
[----:B------:R-:W-:-:S03]  /*9040*/  LOP3.LUT R7, R5, R2, RZ, 0x3c, !PT ;  /* 0x0000000205077212 */ /* 0x000fc600078e3cff */
[----:B------:R-:W-:Y:S01]  /*9050*/  IMAD R6, R0, 0x8, R3 ;  /* 0x0000000800067824 */ /* 0x000fe200078e0203 */
[----:B------:R-:W-:Y:S01]  /*9060*/  SHF.L.U32 R5, R7, 0x1f, RZ ;  /* 0x0000001f07057819 */ /* 0x000fe200000006ff */
[----:B--2---:R-:W-:Y:S06]  /*9070*/  @!P0 BRA `(.L_x_165) ;  /* 0x0000000800f88947 */ /* 0x004fec0003800000 */
.L_x_195:
[----:B------:R-:W2:Y:S01]  /*9080*/  SYNCS.PHASECHK.TRANS64.TRYWAIT P0, [R6+URZ], R5 ;  /* 0x00000005060075a7 */ /* 0x000ea2000800017f */
[----:B------:R-:W-:-:S05]  /*9090*/  VIADD R0, R0, 0x1 ;  /* 0x0000000100007836 */ /* 0x000fca0000000000 */
[----:B------:R-:W-:-:S04]  /*90a0*/  ISETP.NE.AND P1, PT, R0, 0xc, PT ;  /* 0x0000000c0000780c */ /* 0x000fc80003f25270 */
[----:B------:R-:W-:Y:S02]  /*90b0*/  SEL R2, RZ, 0x1, P1 ;  /* 0x00000001ff027807 */ /* 0x000fe40000800000 */
[----:B------:R-:W-:Y:S02]  /*90c0*/  SEL R0, R0, RZ, P1 ;  /* 0x000000ff00007207 */ /* 0x000fe40000800000 */
[----:B------:R-:W-:-:S03]  /*90d0*/  LOP3.LUT R7, R7, R2, RZ, 0x3c, !PT ;  /* 0x0000000207077212 */ /* 0x000fc600078e3cff */
[----:B-1----:R-:W-:Y:S01]  /*90e0*/  IMAD R9, R0, 0x8, R3 ;  /* 0x0000000800097824 */ /* 0x002fe200078e0203 */
[----:B------:R-:W-:Y:S01]  /*90f0*/  SHF.L.U32 R4, R7, 0x1f, RZ ;  /* 0x0000001f07047819 */ /* 0x000fe200000006ff */
[----:B--2---:R-:W-:Y:S06]  /*9100*/  @!P0 BRA `(.L_x_166) ;  /* 0x0000000800e88947 */ /* 0x004fec0003800000 */
.L_x_196:
[----:B------:R-:W2:Y:S01]  /*9110*/  SYNCS.PHASECHK.TRANS64.TRYWAIT P0, [R9+URZ], R4 ;  /* 0x00000004090075a7 */ /* 0x000ea2000800017f */
[----:B------:R-:W-:-:S05]  /*9120*/  VIADD R0, R0, 0x1 ;  /* 0x0000000100007836 */ /* 0x000fca0000000000 */
[----:B------:R-:W-:-:S04]  /*9130*/  ISETP.NE.AND P1, PT, R0, 0xc, PT ;  /* 0x0000000c0000780c */ /* 0x000fc80003f25270 */
[----:B------:R-:W-:Y:S02]  /*9140*/  SEL R2, RZ, 0x1, P1 ;  /* 0x00000001ff027807 */ /* 0x000fe40000800000 */
[----:B------:R-:W-:Y:S02]  /*9150*/  SEL R0, R0, RZ, P1 ;  /* 0x000000ff00007207 */ /* 0x000fe40000800000 */
[----:B------:R-:W-:Y:S02]  /*9160*/  LOP3.LUT R7, R7, R2, RZ, 0x3c, !PT ;  /* 0x0000000207077212 */ /* 0x000fe400078e3cff */
[----:B-1----:R-:W-:Y:S02]  /*9170*/  LEA R6, R0, R3, 0x3 ;  /* 0x0000000300067211 */ /* 0x002fe400078e18ff */
[----:B------:R-:W-:Y:S01]  /*9180*/  SHF.L.U32 R5, R7, 0x1f, RZ ;  /* 0x0000001f07057819 */ /* 0x000fe200000006ff */
[----:B--2---:R-:W-:Y:S06]  /*9190*/  @!P0 BRA `(.L_x_167) ;  /* 0x0000000800d88947 */ /* 0x004fec0003800000 */
.L_x_197:
        /* <DEDUP_REMOVED lines=9> */
.L_x_198:
        /* <DEDUP_REMOVED lines=9> */
.L_x_199:
[----:B------:R-:W2:Y:S01]  /*92c0*/  SYNCS.PHASECHK.TRANS64.TRYWAIT P0, [R6+URZ], R5 ;  /* 0x00000005060075a7 */ /* 0x000ea2000800017f */
[----:B------:R-:W-:-:S04]  /*92d0*/  IADD3 R0, R0, 0x1, RZ ;  /* 0x0000000100007810 */ /* 0x000fc80007ffe0ff */
[----:B------:R-:W-:-:S04]  /*92e0*/  ISETP.NE.AND P1, PT, R0, 0xc, PT ;  /* 0x0000000c0000780c */ /* 0x000fc80003f25270 */
[----:B------:R-:W-:Y:S02]  /*92f0*/  SEL R2, RZ, 0x1, P1 ;  /* 0x00000001ff027807 */ /* 0x000fe40000800000 */
[----:B------:R-:W-:Y:S02]  /*9300*/  SEL R0, R0, RZ, P1 ;  /* 0x000000ff00007207 */ /* 0x000fe40000800000 */
[----:B------:R-:W-:-:S03]  /*9310*/  LOP3.LUT R7, R7, R2, RZ, 0x3c, !PT ;  /* 0x0000000207077212 */ /* 0x000fc600078e3cff */
[----:B-1----:R-:W-:Y:S01]  /*9320*/  IMAD R9, R0, 0x8, R3 ;  /* 0x0000000800097824 */ /* 0x002fe200078e0203 */
[----:B------:R-:W-:Y:S01]  /*9330*/  SHF.L.U32 R4, R7, 0x1f, RZ ;  /* 0x0000001f07047819 */ /* 0x000fe200000006ff */
[----:B--2---:R-:W-:Y:S06]  /*9340*/  @!P0 BRA `(.L_x_170) ;  /* 0x0000000800a88947 */ /* 0x004fec0003800000 */
.L_x_200:
        /* <DEDUP_REMOVED lines=9> */
.L_x_201:
        /* <DEDUP_REMOVED lines=9> */
.L_x_202:
        /* <DEDUP_REMOVED lines=9> */
.L_x_203:
[----:B------:R-:W2:Y:S01]  /*9500*/  SYNCS.PHASECHK.TRANS64.TRYWAIT P0, [R6+URZ], R5 ;  /* 0x00000005060075a7 */ /* 0x000ea2000800017f */
[----:B------:R-:W-:-:S05]  /*9510*/  VIADD R0, R0, 0x1 ;  /* 0x0000000100007836 */ /* 0x000fca0000000000 */
[----:B------:R-:W-:-:S04]  /*9520*/  ISETP.NE.AND P1, PT, R0, 0xc, PT ;  /* 0x0000000c0000780c */ /* 0x000fc80003f25270 */
[----:B------:R-:W-:Y:S02]  /*9530*/  SEL R2, RZ, 0x1, P1 ;  /* 0x00000001ff027807 */ /* 0x000fe40000800000 */
[----:B------:R-:W-:Y:S02]  /*9540*/  SEL R0, R0, RZ, P1 ;  /* 0x000000ff00007207 */ /* 0x000fe40000800000 */
[----:B------:R-:W-:Y:S01]  /*9550*/  LOP3.LUT R2, R7, R2, RZ, 0x3c, !PT ;  /* 0x0000000207027212 */ /* 0x000fe200078e3cff */
[----:B--2---:R-:W-:Y:S06]  /*9560*/  @!P0 BRA `(.L_x_174) ;  /* 0x0000000800708947 */ /* 0x004fec0003800000 */
.L_x_204:
[----:B------:R-:W-:Y:S01]  /*9570*/  IMAD R3, R0, 0x8, R3 ;  /* 0x0000000800037824 */ /* 0x000fe200078e0203 */
[----:B------:R-:W-:-:S07]  /*9580*/  SHF.L.U32 R0, R2, 0x1f, RZ ;  /* 0x0000001f02007819 */ /* 0x000fce00000006ff */
.L_x_175:
[----:B---3--:R3:W4:Y:S02]  /*9590*/  SYNCS.PHASECHK.TRANS64.TRYWAIT P0, [R3+URZ], R0 ;  /* 0x00000000030075a7 */ /* 0x008724000800017f */
[----:B----4-:R-:W-:Y:S05]  /*95a0*/  @!P0 NANOSLEEP.SYNCS 0x989680 ;  /* 0x009896800000895d */ /* 0x010fea0003900000 */
[----:B------:R-:W4:Y:S02]  /*95b0*/  @!P0 SYNCS.PHASECHK.TRANS64 P0, [R3+URZ], R0 ;  /* 0x00000000030085a7 */ /* 0x000f24000800007f */
[----:B----4-:R-:W-:Y:S05]  /*95c0*/  @!P0 BRA `(.L_x_175) ;  /* 0xfffffffc00f08947 */ /* 0x010fea000383ffff */
.L_x_162:
[----:B------:R-:W-:Y:S05]  /*95d0*/  BSYNC B0 ;  /* 0x0000000000007941 */ /* 0x000fea0003800000 */
.L_x_161:
[----:B------:R-:W-:Y:S05]  /*95e0*/  EXIT ;  /* 0x000000000000794d */ /* 0x000fea0003800000 */
.L_x_20:
[----:B--2---:R-:W-:-:S04]  /*95f0*/  MOV R3, UR5 ;  /* 0x0000000500037c02 */ /* 0x004fc80008000f00 */
[----:B------:R2:W3:Y:S03]  /*9600*/  SYNCS.PHASECHK.TRANS64.TRYWAIT P0, [R3+URZ], R0 ;  /* 0x00000000030075a7 */ /* 0x0004e6000800017f */
[----:B---3--:R-:W-:Y:S05]  /*9610*/  @!P0 NANOSLEEP.SYNCS 0x989680 ;  /* 0x009896800000895d */ /* 0x008fea0003900000 */
[----:B------:R-:W3:Y:S02]  /*9620*/  @!P0 SYNCS.PHASECHK.TRANS64 P0, [R3+URZ], R0 ;  /* 0x00000000030085a7 */ /* 0x000ee4000800007f */
[----:B---3--:R-:W-:Y:S05]  /*9630*/  @!P0 BRA `(.L_x_20) ;  /* 0xfffffffc00ec8947 */ /* 0x008fea000383ffff */
[----:B------:R-:W-:Y:S05]  /*9640*/  BRA `(.L_x_19) ;  /* 0xffffff84004c7947 */ /* 0x000fea000383ffff */
.L_x_26:
[----:B--2---:R-:W-:-:S04]  /*9650*/  IMAD.U32 R4, RZ, RZ, UR8 ;  /* 0x00000008ff047e24 */ /* 0x004fc8000f8e00ff */
[----:B------:R2:W3:Y:S03]  /*9660*/  SYNCS.PHASECHK.TRANS64.TRYWAIT P0, [R4+URZ], R3 ;  /* 0x00000003040075a7 */ /* 0x0004e6000800017f */
[----:B---3--:R-:W-:Y:S05]  /*9670*/  @!P0 NANOSLEEP.SYNCS 0x989680 ;  /* 0x009896800000895d */ /* 0x008fea0003900000 */
[----:B------:R-:W3:Y:S02]  /*9680*/  @!P0 SYNCS.PHASECHK.TRANS64 P0, [R4+URZ], R3 ;  /* 0x00000003040085a7 */ /* 0x000ee4000800007f */
[----:B---3--:R-:W-:Y:S05]  /*9690*/  @!P0 BRA `(.L_x_26) ;  /* 0xfffffffc00ec8947 */ /* 0x008fea000383ffff */
[----:B------:R-:W-:Y:S05]  /*96a0*/  BRA `(.L_x_25) ;  /* 0xffffff8c008c7947 */ /* 0x000fea000383ffff */
.L_x_52:
[----:B-1----:R1:W2:Y:S02]  /*96b0*/  SYNCS.PHASECHK.TRANS64.TRYWAIT P0, [R20+URZ+0xc0], R5 ;  /* 0x0000c005140075a7 */ /* 0x0022a4000800017f */
[----:B--2---:R-:W-:Y:S05]  /*96c0*/  @!P0 NANOSLEEP.SYNCS 0x989680 ;  /* 0x009896800000895d */ /* 0x004fea0003900000 */
[----:B------:R-:W2:Y:S02]  /*96d0*/  @!P0 SYNCS.PHASECHK.TRANS64 P0, [R20+URZ+0xc0], R5 ;  /* 0x0000c005140085a7 */ /* 0x000ea4000800007f */
[----:B--2---:R-:W-:Y:S05]  /*96e0*/  @!P0 BRA `(.L_x_52) ;  /* 0xfffffffc00f08947 */ /* 0x004fea000383ffff */
[----:B------:R-:W-:Y:S05]  /*96f0*/  BRA `(.L_x_176) ;  /* 0xffffffa400ac7947 */ /* 0x000fea000383ffff */
.L_x_63:
[----:B-1----:R1:W2:Y:S02]  /*9700*/  SYNCS.PHASECHK.TRANS64.TRYWAIT P2, [R21+URZ+0xc0], R14 ;  /* 0x0000c00e150075a7 */ /* 0x0022a4000804017f */
[----:B--2---:R-:W-:Y:S05]  /*9710*/  @!P2 NANOSLEEP.SYNCS 0x989680 ;  /* 0x009896800000a95d */ /* 0x004fea0003900000 */
[----:B------:R-:W2:Y:S02]  /*9720*/  @!P2 SYNCS.PHASECHK.TRANS64 P2, [R21+URZ+0xc0], R14 ;  /* 0x0000c00e1500a5a7 */ /* 0x000ea4000804007f */
[----:B--2---:R-:W-:Y:S05]  /*9730*/  @!P2 BRA `(.L_x_63) ;  /* 0xfffffffc00f0a947 */ /* 0x004fea000383ffff */
[----:B------:R-:W-:Y:S05]  /*9740*/  BRA `(.L_x_177) ;  /* 0xffffffb000447947 */ /* 0x000fea000383ffff */
.L_x_74:
[----:B-1----:R1:W2:Y:S02]  /*9750*/  SYNCS.PHASECHK.TRANS64.TRYWAIT P2, [R15+URZ+0xc0], R14 ;  /* 0x0000c00e0f0075a7 */ /* 0x0022a4000804017f */
[----:B--2---:R-:W-:Y:S05]  /*9760*/  @!P2 NANOSLEEP.SYNCS 0x989680 ;  /* 0x009896800000a95d */ /* 0x004fea0003900000 */
[----:B------:R-:W2:Y:S02]  /*9770*/  @!P2 SYNCS.PHASECHK.TRANS64 P2, [R15+URZ+0xc0], R14 ;  /* 0x0000c00e0f00a5a7 */ /* 0x000ea4000804007f */
[----:B--2---:R-:W-:Y:S05]  /*9780*/  @!P2 BRA `(.L_x_74) ;  /* 0xfffffffc00f0a947 */ /* 0x004fea000383ffff */
[----:B------:R-:W-:Y:S05]  /*9790*/  BRA `(.L_x_178) ;  /* 0xffffffb800647947 */ /* 0x000fea000383ffff */
.L_x_85:
[----:B-1----:R1:W2:Y:S02]  /*97a0*/  SYNCS.PHASECHK.TRANS64.TRYWAIT P2, [R14+URZ+0xc0], R13 ;  /* 0x0000c00d0e0075a7 */ /* 0x0022a4000804017f */
[----:B--2---:R-:W-:Y:S05]  /*97b0*/  @!P2 NANOSLEEP.SYNCS 0x989680 ;  /* 0x009896800000a95d */ /* 0x004fea0003900000 */
[----:B------:R-:W2:Y:S02]  /*97c0*/  @!P2 SYNCS.PHASECHK.TRANS64 P2, [R14+URZ+0xc0], R13 ;  /* 0x0000c00d0e00a5a7 */ /* 0x000ea4000804007f */
[----:B--2---:R-:W-:Y:S05]  /*97d0*/  @!P2 BRA `(.L_x_85) ;  /* 0xfffffffc00f0a947 */ /* 0x004fea000383ffff */
[----:B------:R-:W-:Y:S05]  /*97e0*/  BRA `(.L_x_179) ;  /* 0xffffffc000847947 */ /* 0x000fea000383ffff */
.L_x_101:
[----:B-1----:R-:W-:-:S04]  /*97f0*/  IMAD.U32 R6, RZ, RZ, UR4 ;  /* 0x00000004ff067e24 */ /* 0x002fc8000f8e00ff */
[----:B------:R1:W2:Y:S03]  /*9800*/  SYNCS.PHASECHK.TRANS64.TRYWAIT P0, [R6+URZ+0x108], R3 ;  /* 0x00010803060075a7 */ /* 0x0002a6000800017f */
[----:B--2---:R-:W-:Y:S05]  /*9810*/  @!P0 NANOSLEEP.SYNCS 0x989680 ;  /* 0x009896800000895d */ /* 0x004fea0003900000 */
[----:B------:R-:W2:Y:S02]  /*9820*/  @!P0 SYNCS.PHASECHK.TRANS64 P0, [R6+URZ+0x108], R3 ;  /* 0x00010803060085a7 */ /* 0x000ea4000800007f */
[----:B--2---:R-:W-:Y:S05]  /*9830*/  @!P0 BRA `(.L_x_101) ;  /* 0xfffffffc00ec8947 */ /* 0x004fea000383ffff */
[----:B------:R-:W-:Y:S05]  /*9840*/  BRA `(.L_x_100) ;  /* 0xffffffd400e47947 */ /* 0x000fea000383ffff */
.L_x_110:
[----:B-1----:R-:W-:-:S04]  /*9850*/  IMAD.U32 R5, RZ, RZ, UR4 ;  /* 0x00000004ff057e24 */ /* 0x002fc8000f8e00ff */
[----:B------:R1:W2:Y:S03]  /*9860*/  SYNCS.PHASECHK.TRANS64.TRYWAIT P1, [R5+URZ+0xe0], R4 ;  /* 0x0000e004050075a7 */ /* 0x0002a6000802017f */
[----:B--2---:R-:W-:Y:S05]  /*9870*/  @!P1 NANOSLEEP.SYNCS 0x989680 ;  /* 0x009896800000995d */ /* 0x004fea0003900000 */
[----:B------:R-:W2:Y:S02]  /*9880*/  @!P1 SYNCS.PHASECHK.TRANS64 P1, [R5+URZ+0xe0], R4 ;  /* 0x0000e004050095a7 */ /* 0x000ea4000802007f */
[----:B--2---:R-:W-:Y:S05]  /*9890*/  @!P1 BRA `(.L_x_110) ;  /* 0xfffffffc00ec9947 */ /* 0x004fea000383ffff */
[----:B------:R-:W-:Y:S05]  /*98a0*/  BRA `(.L_x_180) ;  /* 0xffffffd800cc7947 */ /* 0x000fea000383ffff */
.L_x_116:
[----:B-12---:R-:W-:-:S04]  /*98b0*/  IMAD.U32 R5, RZ, RZ, UR4 ;  /* 0x00000004ff057e24 */ /* 0x006fc8000f8e00ff */
[----:B------:R1:W2:Y:S03]  /*98c0*/  SYNCS.PHASECHK.TRANS64.TRYWAIT P1, [R5+URZ+0xe8], R4 ;  /* 0x0000e804050075a7 */ /* 0x0002a6000802017f */
[----:B--2---:R-:W-:Y:S05]  /*98d0*/  @!P1 NANOSLEEP.SYNCS 0x989680 ;  /* 0x009896800000995d */ /* 0x004fea0003900000 */
[----:B------:R-:W2:Y:S02]  /*98e0*/  @!P1 SYNCS.PHASECHK.TRANS64 P1, [R5+URZ+0xe8], R4 ;  /* 0x0000e804050095a7 */ /* 0x000ea4000802007f */
[----:B--2---:R-:W-:Y:S05]  /*98f0*/  @!P1 BRA `(.L_x_116) ;  /* 0xfffffffc00ec9947 */ /* 0x004fea000383ffff */
[----:B------:R-:W-:Y:S05]  /*9900*/  BRA `(.L_x_181) ;  /* 0xffffffdc00147947 */ /* 0x000fea000383ffff */
.L_x_122:
[----:B-123--:R-:W-:-:S04]  /*9910*/  MOV R5, UR4 ;  /* 0x0000000400057c02 */ /* 0x00efc80008000f00 */
[----:B------:R1:W2:Y:S03]  /*9920*/  SYNCS.PHASECHK.TRANS64.TRYWAIT P1, [R5+URZ+0xf0], R4 ;  /* 0x0000f004050075a7 */ /* 0x0002a6000802017f */
[----:B--2---:R-:W-:Y:S05]  /*9930*/  @!P1 NANOSLEEP.SYNCS 0x989680 ;  /* 0x009896800000995d */ /* 0x004fea0003900000 */
[----:B------:R-:W2:Y:S02]  /*9940*/  @!P1 SYNCS.PHASECHK.TRANS64 P1, [R5+URZ+0xf0], R4 ;  /* 0x0000f004050095a7 */ /* 0x000ea4000802007f */
[----:B--2---:R-:W-:Y:S05]  /*9950*/  @!P1 BRA `(.L_x_122) ;  /* 0xfffffffc00ec9947 */ /* 0x004fea000383ffff */
[----:B------:R-:W-:Y:S05]  /*9960*/  BRA `(.L_x_182) ;  /* 0xffffffdc00647947 */ /* 0x000fea000383ffff */
.L_x_128:
[----:B-1234-:R-:W-:-:S04]  /*9970*/  IMAD.U32 R5, RZ, RZ, UR4 ;  /* 0x00000004ff057e24 */ /* 0x01efc8000f8e00ff */
[----:B------:R1:W2:Y:S03]  /*9980*/  SYNCS.PHASECHK.TRANS64.TRYWAIT P1, [R5+URZ+0xf8], R4 ;  /* 0x0000f804050075a7 */ /* 0x0002a6000802017f */
[----:B--2---:R-:W-:Y:S05]  /*9990*/  @!P1 NANOSLEEP.SYNCS 0x989680 ;  /* 0x009896800000995d */ /* 0x004fea0003900000 */
[----:B------:R-:W2:Y:S02]  /*99a0*/  @!P1 SYNCS.PHASECHK.TRANS64 P1, [R5+URZ+0xf8], R4 ;  /* 0x0000f804050095a7 */ /* 0x000ea4000802007f */
[----:B--2---:R-:W-:Y:S05]  /*99b0*/  @!P1 BRA `(.L_x_128) ;  /* 0xfffffffc00ec9947 */ /* 0x004fea000383ffff */
[----:B------:R-:W-:Y:S05]  /*99c0*/  BRA `(.L_x_183) ;  /* 0xffffffdc00b47947 */ /* 0x000fea000383ffff */
.L_x_140:
[----:B-1----:R1:W2:Y:S02]  /*99d0*/  SYNCS.PHASECHK.TRANS64.TRYWAIT P0, [R5+URZ+0xe0], R0 ;  /* 0x0000e000050075a7 */ /* 0x0022a4000800017f */
[----:B--2---:R-:W-:Y:S05]  /*99e0*/  @!P0 NANOSLEEP.SYNCS 0x989680 ;  /* 0x009896800000895d */ /* 0x004fea0003900000 */
[----:B------:R-:W2:Y:S02]  /*99f0*/  @!P0 SYNCS.PHASECHK.TRANS64 P0, [R5+URZ+0xe0], R0 ;  /* 0x0000e000050085a7 */ /* 0x000ea4000800007f */
[----:B--2---:R-:W-:Y:S05]  /*9a00*/  @!P0 BRA `(.L_x_140) ;  /* 0xfffffffc00f08947 */ /* 0x004fea000383ffff */
[----:B------:R-:W-:Y:S05]  /*9a10*/  BRA `(.L_x_184) ;  /* 0xffffffe400b47947 */ /* 0x000fea000383ffff */
.L_x_142:
[----:B--2---:R2:W3:Y:S02]  /*9a20*/  SYNCS.PHASECHK.TRANS64.TRYWAIT P0, [R5+URZ+0xe8], R0 ;  /* 0x0000e800050075a7 */ /* 0x0044e4000800017f */
[----:B---3--:R-:W-:Y:S05]  /*9a30*/  @!P0 NANOSLEEP.SYNCS 0x989680 ;  /* 0x009896800000895d */ /* 0x008fea0003900000 */
[----:B------:R-:W3:Y:S02]  /*9a40*/  @!P0 SYNCS.PHASECHK.TRANS64 P0, [R5+URZ+0xe8], R0 ;  /* 0x0000e800050085a7 */ /* 0x000ee4000800007f */
[----:B---3--:R-:W-:Y:S05]  /*9a50*/  @!P0 BRA `(.L_x_142) ;  /* 0xfffffffc00f08947 */ /* 0x008fea000383ffff */
[----:B------:R-:W-:Y:S05]  /*9a60*/  BRA `(.L_x_185) ;  /* 0xffffffe400b07947 */ /* 0x000fea000383ffff */
.L_x_144:
[----:B---3--:R3:W4:Y:S02]  /*9a70*/  SYNCS.PHASECHK.TRANS64.TRYWAIT P0, [R5+URZ+0xf0], R0 ;  /* 0x0000f000050075a7 */ /* 0x008724000800017f */
[----:B----4-:R-:W-:Y:S05]  /*9a80*/  @!P0 NANOSLEEP.SYNCS 0x989680 ;  /* 0x009896800000895d */ /* 0x010fea0003900000 */
[----:B------:R-:W4:Y:S02]  /*9a90*/  @!P0 SYNCS.PHASECHK.TRANS64 P0, [R5+URZ+0xf0], R0 ;  /* 0x0000f000050085a7 */ /* 0x000f24000800007f */
[----:B----4-:R-:W-:Y:S05]  /*9aa0*/  @!P0 BRA `(.L_x_144) ;  /* 0xfffffffc00f08947 */ /* 0x010fea000383ffff */
[----:B------:R-:W-:Y:S05]  /*9ab0*/  BRA `(.L_x_186) ;  /* 0xffffffe400ac7947 */ /* 0x000fea000383ffff */
.L_x_148:
[----:B------:R-:W-:Y:S01]  /*9ac0*/  BSSY B1, `(.L_x_187) ;  /* 0x0000006000017945 */ /* 0x000fe20003800000 */
[----:B------:R-:W-:-:S07]  /*9ad0*/  IMAD.MOV.U32 R15, RZ, RZ, -0x1 ;  /* 0xffffffffff0f7424 */ /* 0x000fce00078e00ff */
[----:B------:R-:W-:Y:S05]  /*9ae0*/  WARPSYNC.COLLECTIVE R15, `(.L_x_188) ;  /* 0x000000000f0c7348 */ /* 0x000fea0003c00000 */
[----:B------:R-:W-:Y:S02]  /*9af0*/  ELECT P6, UR62, PT ;  /* 0x00000000003e782f */ /* 0x000fe400038c0000 */
[----:B------:R-:W-:Y:S01]  /*9b00*/  MOV R14, UR62 ;  /* 0x0000003e000e7c02 */ /* 0x000fe20008000f00 */
[----:B------:R-:W-:Y:S10]  /*9b10*/  ENDCOLLECTIVE ;  /* 0x000000000000791b */ /* 0x000ff40003800000 */
.L_x_188:
[----:B------:R-:W-:Y:S05]  /*9b20*/  BSYNC B1 ;  /* 0x0000000000017941 */ /* 0x000fea0003800000 */
.L_x_187:
[----:B------:R-:W-:Y:S05]  /*9b30*/  BRA `(.L_x_189) ;  /* 0xffffffe800247947 */ /* 0x000fea000383ffff */
.L_x_151:
[----:B--2---:R2:W3:Y:S02]  /*9b40*/  SYNCS.PHASECHK.TRANS64.TRYWAIT P1, [R15+URZ+0x60], R8 ;  /* 0x000060080f0075a7 */ /* 0x0044e4000802017f */
[----:B---3--:R-:W-:Y:S05]  /*9b50*/  @!P1 NANOSLEEP.SYNCS 0x989680 ;  /* 0x009896800000995d */ /* 0x008fea0003900000 */
[----:B------:R-:W3:Y:S02]  /*9b60*/  @!P1 SYNCS.PHASECHK.TRANS64 P1, [R15+URZ+0x60], R8 ;  /* 0x000060080f0095a7 */ /* 0x000ee4000802007f */
[----:B---3--:R-:W-:Y:S05]  /*9b70*/  @!P1 BRA `(.L_x_151) ;  /* 0xfffffffc00f09947 */ /* 0x008fea000383ffff */
[----:B------:R-:W-:Y:S05]  /*9b80*/  BRA `(.L_x_190) ;  /* 0xffffffe800587947 */ /* 0x000fea000383ffff */
.L_x_160:
[----:B------:R-:W-:Y:S01]  /*9b90*/  BSSY B0, `(.L_x_191) ;  /* 0x0000006000007945 */ /* 0x000fe20003800000 */
[----:B------:R-:W-:-:S07]  /*9ba0*/  IMAD.MOV.U32 R15, RZ, RZ, -0x1 ;  /* 0xffffffffff0f7424 */ /* 0x000fce00078e00ff */
[----:B------:R-:W-:Y:S05]  /*9bb0*/  WARPSYNC.COLLECTIVE R15, `(.L_x_192) ;  /* 0x000000000f0c7348 */ /* 0x000fea0003c00000 */
[----:B------:R-:W-:Y:S02]  /*9bc0*/  ELECT P6, UR62, PT ;  /* 0x00000000003e782f */ /* 0x000fe400038c0000 */
[----:B------:R-:W-:Y:S01]  /*9bd0*/  MOV R14, UR62 ;  /* 0x0000003e000e7c02 */ /* 0x000fe20008000f00 */
[----:B------:R-:W-:Y:S10]  /*9be0*/  ENDCOLLECTIVE ;  /* 0x000000000000791b */ /* 0x000ff40003800000 */
.L_x_192:
[----:B------:R-:W-:Y:S05]  /*9bf0*/  BSYNC B0 ;  /* 0x0000000000007941 */ /* 0x000fea0003800000 */
.L_x_191:
[----:B------:R-:W-:Y:S05]  /*9c00*/  BRA `(.L_x_193) ;  /* 0xfffffff000a47947 */ /* 0x000fea000383ffff */
.L_x_164:
[----:B-1----:R1:W2:Y:S02]  /*9c10*/  SYNCS.PHASECHK.TRANS64.TRYWAIT P0, [R7+URZ], R2 ;  /* 0x00000002070075a7 */ /* 0x0022a4000800017f */
[----:B--2---:R-:W-:Y:S05]  /*9c20*/  @!P0 NANOSLEEP.SYNCS 0x989680 ;  /* 0x009896800000895d */ /* 0x004fea0003900000 */
[----:B------:R-:W2:Y:S02]  /*9c30*/  @!P0 SYNCS.PHASECHK.TRANS64 P0, [R7+URZ], R2 ;  /* 0x00000002070085a7 */ /* 0x000ea4000800007f */
[----:B--2---:R-:W-:Y:S05]  /*9c40*/  @!P0 BRA `(.L_x_164) ;  /* 0xfffffffc00f08947 */ /* 0x004fea000383ffff */
[----:B------:R-:W-:Y:S05]  /*9c50*/  BRA `(.L_x_194) ;  /* 0xfffffff000e47947 */ /* 0x000fea000383ffff */
.L_x_165:
[----:B-1----:R1:W2:Y:S02]  /*9c60*/  SYNCS.PHASECHK.TRANS64.TRYWAIT P0, [R9+URZ], R4 ;  /* 0x00000004090075a7 */ /* 0x0022a4000800017f */
[----:B--2---:R-:W-:Y:S05]  /*9c70*/  @!P0 NANOSLEEP.SYNCS 0x989680 ;  /* 0x009896800000895d */ /* 0x004fea0003900000 */
[----:B------:R-:W2:Y:S02]  /*9c80*/  @!P0 SYNCS.PHASECHK.TRANS64 P0, [R9+URZ], R4 ;  /* 0x00000004090085a7 */ /* 0x000ea4000800007f */
[----:B--2---:R-:W-:Y:S05]  /*9c90*/  @!P0 BRA `(.L_x_165) ;  /* 0xfffffffc00f08947 */ /* 0x004fea000383ffff */
[----:B------:R-:W-:Y:S05]  /*9ca0*/  BRA `(.L_x_195) ;  /* 0xfffffff000f47947 */ /* 0x000fea000383ffff */
.L_x_166:
[----:B-1----:R1:W2:Y:S02]  /*9cb0*/  SYNCS.PHASECHK.TRANS64.TRYWAIT P0, [R6+URZ], R5 ;  /* 0x00000005060075a7 */ /* 0x0022a4000800017f */
[----:B--2---:R-:W-:Y:S05]  /*9cc0*/  @!P0 NANOSLEEP.SYNCS 0x989680 ;  /* 0x009896800000895d */ /* 0x004fea0003900000 */
[----:B------:R-:W2:Y:S02]  /*9cd0*/  @!P0 SYNCS.PHASECHK.TRANS64 P0, [R6+URZ], R5 ;  /* 0x00000005060085a7 */ /* 0x000ea4000800007f */
[----:B--2---:R-:W-:Y:S05]  /*9ce0*/  @!P0 BRA `(.L_x_166) ;  /* 0xfffffffc00f08947 */ /* 0x004fea000383ffff */
[----:B------:R-:W-:Y:S05]  /*9cf0*/  BRA `(.L_x_196) ;  /* 0xfffffff400047947 */ /* 0x000fea000383ffff */
.L_x_167:
[----:B-1----:R1:W2:Y:S02]  /*9d00*/  SYNCS.PHASECHK.TRANS64.TRYWAIT P0, [R9+URZ], R4 ;  /* 0x00000004090075a7 */ /* 0x0022a4000800017f */
[----:B--2---:R-:W-:Y:S05]  /*9d10*/  @!P0 NANOSLEEP.SYNCS 0x989680 ;  /* 0x009896800000895d */ /* 0x004fea0003900000 */
[----:B------:R-:W2:Y:S02]  /*9d20*/  @!P0 SYNCS.PHASECHK.TRANS64 P0, [R9+URZ], R4 ;  /* 0x00000004090085a7 */ /* 0x000ea4000800007f */
[----:B--2---:R-:W-:Y:S05]  /*9d30*/  @!P0 BRA `(.L_x_167) ;  /* 0xfffffffc00f08947 */ /* 0x004fea000383ffff */
[----:B------:R-:W-:Y:S05]  /*9d40*/  BRA `(.L_x_197) ;  /* 0xfffffff400147947 */ /* 0x000fea000383ffff */
.L_x_168:
[----:B-1----:R1:W2:Y:S02]  /*9d50*/  SYNCS.PHASECHK.TRANS64.TRYWAIT P0, [R6+URZ], R5 ;  /* 0x00000005060075a7 */ /* 0x0022a4000800017f */
[----:B--2---:R-:W-:Y:S05]  /*9d60*/  @!P0 NANOSLEEP.SYNCS 0x989680 ;  /* 0x009896800000895d */ /* 0x004fea0003900000 */
[----:B------:R-:W2:Y:S02]  /*9d70*/  @!P0 SYNCS.PHASECHK.TRANS64 P0, [R6+URZ], R5 ;  /* 0x00000005060085a7 */ /* 0x000ea4000800007f */
[----:B--2---:R-:W-:Y:S05]  /*9d80*/  @!P0 BRA `(.L_x_168) ;  /* 0xfffffffc00f08947 */ /* 0x004fea000383ffff */
[----:B------:R-:W-:Y:S05]  /*9d90*/  BRA `(.L_x_198) ;  /* 0xfffffff400247947 */ /* 0x000fea000383ffff */
.L_x_169:
[----:B-1----:R1:W2:Y:S02]  /*9da0*/  SYNCS.PHASECHK.TRANS64.TRYWAIT P0, [R9+URZ], R4 ;  /* 0x00000004090075a7 */ /* 0x0022a4000800017f */
[----:B--2---:R-:W-:Y:S05]  /*9db0*/  @!P0 NANOSLEEP.SYNCS 0x989680 ;  /* 0x009896800000895d */ /* 0x004fea0003900000 */
[----:B------:R-:W2:Y:S02]  /*9dc0*/  @!P0 SYNCS.PHASECHK.TRANS64 P0, [R9+URZ], R4 ;  /* 0x00000004090085a7 */ /* 0x000ea4000800007f */
[----:B--2---:R-:W-:Y:S05]  /*9dd0*/  @!P0 BRA `(.L_x_169) ;  /* 0xfffffffc00f08947 */ /* 0x004fea000383ffff */
[----:B------:R-:W-:Y:S05]  /*9de0*/  BRA `(.L_x_199) ;  /* 0xfffffff400347947 */ /* 0x000fea000383ffff */
.L_x_170:
[----:B-1----:R1:W2:Y:S02]  /*9df0*/  SYNCS.PHASECHK.TRANS64.TRYWAIT P0, [R6+URZ], R5 ;  /* 0x00000005060075a7 */ /* 0x0022a4000800017f */
[----:B--2---:R-:W-:Y:S05]  /*9e00*/  @!P0 NANOSLEEP.SYNCS 0x989680 ;  /* 0x009896800000895d */ /* 0x004fea0003900000 */
[----:B------:R-:W2:Y:S02]  /*9e10*/  @!P0 SYNCS.PHASECHK.TRANS64 P0, [R6+URZ], R5 ;  /* 0x00000005060085a7 */ /* 0x000ea4000800007f */
[----:B--2---:R-:W-:Y:S05]  /*9e20*/  @!P0 BRA `(.L_x_170) ;  /* 0xfffffffc00f08947 */ /* 0x004fea000383ffff */
[----:B------:R-:W-:Y:S05]  /*9e30*/  BRA `(.L_x_200) ;  /* 0xfffffff400447947 */ /* 0x000fea000383ffff */
.L_x_171:
[----:B-1----:R1:W2:Y:S02]  /*9e40*/  SYNCS.PHASECHK.TRANS64.TRYWAIT P0, [R9+URZ], R4 ;  /* 0x00000004090075a7 */ /* 0x0022a4000800017f */
[----:B--2---:R-:W-:Y:S05]  /*9e50*/  @!P0 NANOSLEEP.SYNCS 0x989680 ;  /* 0x009896800000895d */ /* 0x004fea0003900000 */
[----:B------:R-:W2:Y:S02]  /*9e60*/  @!P0 SYNCS.PHASECHK.TRANS64 P0, [R9+URZ], R4 ;  /* 0x00000004090085a7 */ /* 0x000ea4000800007f */
[----:B--2---:R-:W-:Y:S05]  /*9e70*/  @!P0 BRA `(.L_x_171) ;  /* 0xfffffffc00f08947 */ /* 0x004fea000383ffff */
[----:B------:R-:W-:Y:S05]  /*9e80*/  BRA `(.L_x_201) ;  /* 0xfffffff400547947 */ /* 0x000fea000383ffff */
.L_x_172:
[----:B-1----:R1:W2:Y:S02]  /*9e90*/  SYNCS.PHASECHK.TRANS64.TRYWAIT P0, [R6+URZ], R5 ;  /* 0x00000005060075a7 */ /* 0x0022a4000800017f */
[----:B--2---:R-:W-:Y:S05]  /*9ea0*/  @!P0 NANOSLEEP.SYNCS 0x989680 ;  /* 0x009896800000895d */ /* 0x004fea0003900000 */
[----:B------:R-:W2:Y:S02]  /*9eb0*/  @!P0 SYNCS.PHASECHK.TRANS64 P0, [R6+URZ], R5 ;  /* 0x00000005060085a7 */ /* 0x000ea4000800007f */
[----:B--2---:R-:W-:Y:S05]  /*9ec0*/  @!P0 BRA `(.L_x_172) ;  /* 0xfffffffc00f08947 */ /* 0x004fea000383ffff */
[----:B------:R-:W-:Y:S05]  /*9ed0*/  BRA `(.L_x_202) ;  /* 0xfffffff400647947 */ /* 0x000fea000383ffff */
.L_x_173:
[----:B-1----:R1:W2:Y:S02]  /*9ee0*/  SYNCS.PHASECHK.TRANS64.TRYWAIT P0, [R9+URZ], R4 ;  /* 0x00000004090075a7 */ /* 0x0022a4000800017f */
[----:B--2---:R-:W-:Y:S05]  /*9ef0*/  @!P0 NANOSLEEP.SYNCS 0x989680 ;  /* 0x009896800000895d */ /* 0x004fea0003900000 */
[----:B------:R-:W2:Y:S02]  /*9f00*/  @!P0 SYNCS.PHASECHK.TRANS64 P0, [R9+URZ], R4 ;  /* 0x00000004090085a7 */ /* 0x000ea4000800007f */
[----:B--2---:R-:W-:Y:S05]  /*9f10*/  @!P0 BRA `(.L_x_173) ;  /* 0xfffffffc00f08947 */ /* 0x004fea000383ffff */
[----:B------:R-:W-:Y:S05]  /*9f20*/  BRA `(.L_x_203) ;  /* 0xfffffff400747947 */ /* 0x000fea000383ffff */
.L_x_174:
[----:B--2---:R2:W3:Y:S02]  /*9f30*/  SYNCS.PHASECHK.TRANS64.TRYWAIT P0, [R6+URZ], R5 ;  /* 0x00000005060075a7 */ /* 0x0044e4000800017f */
[----:B---3--:R-:W-:Y:S05]  /*9f40*/  @!P0 NANOSLEEP.SYNCS 0x989680 ;  /* 0x009896800000895d */ /* 0x008fea0003900000 */
[----:B------:R-:W3:Y:S02]  /*9f50*/  @!P0 SYNCS.PHASECHK.TRANS64 P0, [R6+URZ], R5 ;  /* 0x00000005060085a7 */ /* 0x000ee4000800007f */
[----:B---3--:R-:W-:Y:S05]  /*9f60*/  @!P0 BRA `(.L_x_174) ;  /* 0xfffffffc00f08947 */ /* 0x008fea000383ffff */
[----:B------:R-:W-:Y:S05]  /*9f70*/  BRA `(.L_x_204) ;  /* 0xfffffff4007c7947 */ /* 0x000fea000383ffff */
.L_x_205:
[----:B------:R-:W-:-:S00]  /*9f80*/  BRA `(.L_x_205) ;  /* 0xfffffffc00fc7947 */ /* 0x000fc0000383ffff */
[----:B------:R-:W-:-:S00]  /*9f90*/  NOP ;  /* 0x0000000000007918 */ /* 0x000fc00000000000 */
        /* <DEDUP_REMOVED lines=14> */
.L_x_206:


//--------------------- .nv.global.init           --------------------------
	.section	.nv.global.init,"aw",@progbits
.nv.global.init:
	.type		$str$24,@object
	.size		$str$24,($str$25 - $str$24)
$str$24:
        /*0000*/ 	.byte	0x28, 0x61, 0x64, 0x64, 0x72, 0x65, 0x73, 0x73, 0x20, 0x26, 0x20, 0x6d, 0x61, 0x73, 0x6b, 0x29
        /*0010*/ 	.byte	0x20, 0x3d, 0x3d, 0x20, 0x30, 0x00
	.type		$str$25,@object
	.size		$str$25,(__unnamed_1 - $str$25)
$str$25:
        /*0016*/ 	.byte	0x2f, 0x74, 0x6d, 0x70, 0x2f, 0x63, 0x75, 0x74, 0x6c, 0x61, 0x73, 0x73, 0x5f, 0x73, 0x77, 0x65
        /*0026*/ 	.byte	0x65, 0x70, 0x5f, 0x73, 0x72, 0x63, 0x2f, 0x69, 0x6e, 0x63, 0x6c, 0x75, 0x64, 0x65, 0x2f, 0x63
        /*0036*/ 	.byte	0x75, 0x74, 0x65, 0x2f, 0x70, 0x6f, 0x69, 0x6e, 0x74, 0x65, 0x72, 0x5f, 0x66, 0x6c, 0x61, 0x67
        /*0046*/ 	.byte	0x67, 0x65, 0x64, 0x2e, 0x68, 0x70, 0x70, 0x00
	.type		__unnamed_1,@object
	.size		__unnamed_1,(__unnamed_2 - __unnamed_1)
__unnamed_1:
        /*004e*/ 	.byte	0x61, 0x75, 0x74, 0x6f, 0x20, 0x63, 0x75, 0x74, 0x65, 0x3a, 0x3a, 0x61, 0x73, 0x5f, 0x70, 0x6f
        /* <DEDUP_REMOVED lines=27> */
        /*020e*/ 	.byte	0x3a, 0x43, 0x3c, 0x34, 0x30, 0x39, 0x36, 0x3e, 0x3e, 0x3e, 0x3e, 0x3e, 0x5d, 0x00
	.type		__unnamed_2,@object
	.size		__unnamed_2,(.L_1 - __unnamed_2)
__unnamed_2:
        /* <DEDUP_REMOVED lines=29> */
.L_1:


//--------------------- .nv.shared._ZN7cutlass13device_kernelINS_4gemm6kernel13GemmUniversalIN4cute5tupleIJiiiiEEENS1_10collective13CollectiveMmaINS1_37MainloopSm90TmaGmmaWarpSpecializedFP8ILi12ENS5_IJNS4_1CILi1EEESB_SB_EEENS1_35KernelTmaWarpSpecializedCooperativeEEENS5_IJNSA_ILi128EEESF_NSA_ILi64EEEEEENS_12float_e4m3_tENS5_IJlSB_lEEESI_SJ_NS4_8TiledMMAINS4_8MMA_AtomIJNS4_4SM904GMMA31MMA_64x128x32_F32E4M3E4M3_SS_TNILNSN_7ScaleInE1ELSP_1EEEEEENS4_6LayoutINS5_IJNSA_ILi2EEESB_SB_EEENS5_IJSB_NSA_ILi0EEESV_EEEEENS5_IJNS4_10UnderscoreESY_SY_EEEEENS4_13SM90_TMA_LOADENS4_14ComposedLayoutINS4_7SwizzleILi2ELi4ELi3EEENS4_18smem_ptr_flag_bitsILi8EEENSS_INS5_IJNSA_ILi8EEESG_EEENS5_IJSG_SB_EEEEEEEvNS4_8identityES11_S1B_vS1C_EENS_8epilogue10collective18CollectiveEpilogueINS1E_22Sm90TmaWarpSpecializedILi4ELi2ELi16ELb0ELb0EEEJSH_NS5_IJSF_NSA_ILi32EEEEEESI_SJ_SI_SJ_NS1E_6fusion15FusionCallbacksIS1I_NS1L_17LinCombPerRowBiasISI_fSI_SI_fLi16ELNS_15FloatRoundStyleE2EEESH_S1K_JEEES11_NS12_INS13_ILi1ELi4ELi3EEES16_NSS_INS5_IJS17_S1J_EEENS5_IJS1J_SB_EEEEEEENS4_39AutoVectorizingCopyWithAssumedAlignmentILi128EEENS4_14SM90_TMA_STOREES1V_S1X_NS4_9Copy_AtomIJNS4_17SM90_U32x4_STSM_NENS_6half_tEEEEvEEEvvEEEEvNT_6ParamsE --------------------------
	.section	.nv.shared._ZN7cutlass13device_kernelINS_4gemm6kernel13GemmUniversalIN4cute5tupleIJiiiiEEENS1_10collective13CollectiveMmaINS1_37MainloopSm90TmaGmmaWarpSpecializedFP8ILi12ENS5_IJNS4_1CILi1EEESB_SB_EEENS1_35KernelTmaWarpSpecializedCooperativeEEENS5_IJNSA_ILi128EEESF_NSA_ILi64EEEEEENS_12float_e4m3_tENS5_IJlSB_lEEESI_SJ_NS4_8TiledMMAINS4_8MMA_AtomIJNS4_4SM904GMMA31MMA_64x128x32_F32E4M3E4M3_SS_TNILNSN_7ScaleInE1ELSP_1EEEEEENS4_6LayoutINS5_IJNSA_ILi2EEESB_SB_EEENS5_IJSB_NSA_ILi0EEESV_EEEEENS5_IJNS4_10UnderscoreESY_SY_EEEEENS4_13SM90_TMA_LOADENS4_14ComposedLayoutINS4_7SwizzleILi2ELi4ELi3EEENS4_18smem_ptr_flag_bitsILi8EEENSS_INS5_IJNSA_ILi8EEESG_EEENS5_IJSG_SB_EEEEEEEvNS4_8identityES11_S1B_vS1C_EENS_8epilogue10collective18CollectiveEpilogueINS1E_22Sm90TmaWarpSpecializedILi4ELi2ELi16ELb0ELb0EEEJSH_NS5_IJSF_NSA_ILi32EEEEEESI_SJ_SI_SJ_NS1E_6fusion15FusionCallbacksIS1I_NS1L_17LinCombPerRowBiasISI_fSI_SI_fLi16ELNS_15FloatRoundStyleE2EEESH_S1K_JEEES11_NS12_INS13_ILi1ELi4ELi3EEES16_NSS_INS5_IJS17_S1J_EEENS5_IJS1J_SB_EEEEEEENS4_39AutoVectorizingCopyWithAssumedAlignmentILi128EEENS4_14SM90_TMA_STOREES1V_S1X_NS4_9Copy_AtomIJNS4_17SM90_U32x4_STSM_NENS_6half_tEEEEvEEEvvEEEEvNT_6ParamsE,"aw",@nobits
	.sectionflags	@""
	.align	16
	.zero		1024


//--------------------- .nv.shared.reserved.0     --------------------------
	.section	.nv.shared.reserved.0,"aw",@nobits
	.weak		__nv_reservedSMEM_offset_0_alias
	.size		__nv_reservedSMEM_offset_0_alias, 0, 0
	.other		__nv_reservedSMEM_offset_0_alias,@"STO_CUDA_RESERVED_SHARED STV_DEFAULT"
__nv_reservedSMEM_offset_0_alias:
	.zero		0


//--------------------- .nv.global                --------------------------
	.section	.nv.global,"aw",@nobits
.nv.global:
	.type		_ZN39_INTERNAL_dd379519_4_k_cu_cd308ad8_37004cute1_E,@object
	.size		_ZN39_INTERNAL_dd379519_4_k_cu_cd308ad8_37004cute1_E,(_ZN39_INTERNAL_dd379519_4_k_cu_cd308ad8_37004cuda3std3__45__cpo6cbeginE - _ZN39_INTERNAL_dd379519_4_k_cu_cd308ad8_37004cute1_E)
_ZN39_INTERNAL_dd379519_4_k_cu_cd308ad8_37004cute1_E:
	.zero		1
	.type		_ZN39_INTERNAL_dd379519_4_k_cu_cd308ad8_37004cuda3std3__45__cpo6cbeginE,@object
	.size		_ZN39_INTERNAL_dd379519_4_k_cu_cd308ad8_37004cuda3std3__45__cpo6cbeginE,(_ZN39_INTERNAL_dd379519_4_k_cu_cd308ad8_37004cuda3std3__48in_placeE - _ZN39_INTERNAL_dd379519_4_k_cu_cd308ad8_37004cuda3std3__45__cpo6cbeginE)
_ZN39_INTERNAL_dd379519_4_k_cu_cd308ad8_37004cuda3std3__45__cpo6cbeginE:
	.zero		1
	.type		_ZN39_INTERNAL_dd379519_4_k_cu_cd308ad8_37004cuda3std3__48in_placeE,@object
	.size		_ZN39_INTERNAL_dd379519_4_k_cu_cd308ad8_37004cuda3std3__48in_placeE,(_ZN39_INTERNAL_dd379519_4_k_cu_cd308ad8_37004cuda3std6ranges3__45__cpo9iter_moveE - _ZN39_INTERNAL_dd379519_4_k_cu_cd308ad8_37004cuda3std3__48in_placeE)
_ZN39_INTERNAL_dd379519_4_k_cu_cd308ad8_37004cuda3std3__48in_placeE:
	.zero		1
	.type		_ZN39_INTERNAL_dd379519_4_k_cu_cd308ad8_37004cuda3std6ranges3__45__cpo9iter_moveE,@object
	.size		_ZN39_INTERNAL_dd379519_4_k_cu_cd308ad8_37004cuda3std6ranges3__45__cpo9iter_moveE,(_ZN39_INTERNAL_dd379519_4_k_cu_cd308ad8_37004cuda3std3__45__cpo5beginE - _ZN39_INTERNAL_dd379519_4_k_cu_cd308ad8_37004cuda3std6ranges3__45__cpo9iter_moveE)
_ZN39_INTERNAL_dd379519_4_k_cu_cd308ad8_37004cuda3std6ranges3__45__cpo9iter_moveE:
	.zero		1
	.type		_ZN39_INTERNAL_dd379519_4_k_cu_cd308ad8_37004cuda3std3__45__cpo5beginE,@object
	.size		_ZN39_INTERNAL_dd379519_4_k_cu_cd308ad8_37004cuda3std3__45__cpo5beginE,(_ZN39_INTERNAL_dd379519_4_k_cu_cd308ad8_37004cuda3std3__441_GLOBAL__N__dd379519_4_k_cu_cd308ad8_37006ignoreE - _ZN39_INTERNAL_dd379519_4_k_cu_cd308ad8_37004cuda3std3__45__cpo5beginE)
_ZN39_INTERNAL_dd379519_4_k_cu_cd308ad8_37004cuda3std3__45__cpo5beginE:
	.zero		1
	.type		_ZN39_INTERNAL_dd379519_4_k_cu_cd308ad8_37004cuda3std3__441_GLOBAL__N__dd379519_4_k_cu_cd308ad8_37006ignoreE,@object
	.size		_ZN39_INTERNAL_dd379519_4_k_cu_cd308ad8_37004cuda3std3__441_GLOBAL__N__dd379519_4_k_cu_cd308ad8_37006ignoreE,(_ZN39_INTERNAL_dd379519_4_k_cu_cd308ad8_37004cute7productE - _ZN39_INTERNAL_dd379519_4_k_cu_cd308ad8_37004cuda3std3__441_GLOBAL__N__dd379519_4_k_cu_cd308ad8_37006ignoreE)
_ZN39_INTERNAL_dd379519_4_k_cu_cd308ad8_37004cuda3std3__441_GLOBAL__N__dd379519_4_k_cu_cd308ad8_37006ignoreE:
	.zero		1
	.type		_ZN39_INTERNAL_dd379519_4_k_cu_cd308ad8_37004cute7productE,@object
	.size		_ZN39_INTERNAL_dd379519_4_k_cu_cd308ad8_37004cute7productE,(_ZN39_INTERNAL_dd379519_4_k_cu_cd308ad8_37004cuda3std3__45__cpo3endE - _ZN39_INTERNAL_dd379519_4_k_cu_cd308ad8_37004cute7productE)
_ZN39_INTERNAL_dd379519_4_k_cu_cd308ad8_37004cute7productE:
	.zero		1
	.type		_ZN39_INTERNAL_dd379519_4_k_cu_cd308ad8_37004cuda3std3__45__cpo3endE,@object
	.size		_ZN39_INTERNAL_dd379519_4_k_cu_cd308ad8_37004cuda3std3__45__cpo3endE,(_ZN39_INTERNAL_dd379519_4_k_cu_cd308ad8_37004cuda3std3__419piecewise_constructE - _ZN39_INTERNAL_dd379519_4_k_cu_cd308ad8_37004cuda3std3__45__cpo3endE)
_ZN39_INTERNAL_dd379519_4_k_cu_cd308ad8_37004cuda3std3__45__cpo3endE:
	.zero		1
	.type		_ZN39_INTERNAL_dd379519_4_k_cu_cd308ad8_37004cuda3std3__419piecewise_constructE,@object
	.size		_ZN39_INTERNAL_dd379519_4_k_cu_cd308ad8_37004cuda3std3__419piecewise_constructE,(_ZN39_INTERNAL_dd379519_4_k_cu_cd308ad8_37004cuda3std3__45__cpo4cendE - _ZN39_INTERNAL_dd379519_4_k_cu_cd308ad8_37004cuda3std3__419piecewise_constructE)
_ZN39_INTERNAL_dd379519_4_k_cu_cd308ad8_37004cuda3std3__419piecewise_constructE:
	.zero		1
	.type		_ZN39_INTERNAL_dd379519_4_k_cu_cd308ad8_37004cuda3std3__45__cpo4cendE,@object
	.size		_ZN39_INTERNAL_dd379519_4_k_cu_cd308ad8_37004cuda3std3__45__cpo4cendE,(_ZN39_INTERNAL_dd379519_4_k_cu_cd308ad8_37004cuda3std6ranges3__45__cpo4swapE - _ZN39_INTERNAL_dd379519_4_k_cu_cd308ad8_37004cuda3std3__45__cpo4cendE)
_ZN39_INTERNAL_dd379519_4_k_cu_cd308ad8_37004cuda3std3__45__cpo4cendE:
	.zero		1
	.type		_ZN39_INTERNAL_dd379519_4_k_cu_cd308ad8_37004cuda3std6ranges3__45__cpo4swapE,@object
	.size		_ZN39_INTERNAL_dd379519_4_k_cu_cd308ad8_37004cuda3std6ranges3__45__cpo4swapE,(.L_9 - _ZN39_INTERNAL_dd379519_4_k_cu_cd308ad8_37004cuda3std6ranges3__45__cpo4swapE)
_ZN39_INTERNAL_dd379519_4_k_cu_cd308ad8_37004cuda3std6ranges3__45__cpo4swapE:
	.zero		1
.L_9:


//--------------------- .nv.constant0._ZN7cutlass13device_kernelINS_4gemm6kernel13GemmUniversalIN4cute5tupleIJiiiiEEENS1_10collective13CollectiveMmaINS1_37MainloopSm90TmaGmmaWarpSpecializedFP8ILi12ENS5_IJNS4_1CILi1EEESB_SB_EEENS1_35KernelTmaWarpSpecializedCooperativeEEENS5_IJNSA_ILi128EEESF_NSA_ILi64EEEEEENS_12float_e4m3_tENS5_IJlSB_lEEESI_SJ_NS4_8TiledMMAINS4_8MMA_AtomIJNS4_4SM904GMMA31MMA_64x128x32_F32E4M3E4M3_SS_TNILNSN_7ScaleInE1ELSP_1EEEEEENS4_6LayoutINS5_IJNSA_ILi2EEESB_SB_EEENS5_IJSB_NSA_ILi0EEESV_EEEEENS5_IJNS4_10UnderscoreESY_SY_EEEEENS4_13SM90_TMA_LOADENS4_14ComposedLayoutINS4_7SwizzleILi2ELi4ELi3EEENS4_18smem_ptr_flag_bitsILi8EEENSS_INS5_IJNSA_ILi8EEESG_EEENS5_IJSG_SB_EEEEEEEvNS4_8identityES11_S1B_vS1C_EENS_8epilogue10collective18CollectiveEpilogueINS1E_22Sm90TmaWarpSpecializedILi4ELi2ELi16ELb0ELb0EEEJSH_NS5_IJSF_NSA_ILi32EEEEEESI_SJ_SI_SJ_NS1E_6fusion15FusionCallbacksIS1I_NS1L_17LinCombPerRowBiasISI_fSI_SI_fLi16ELNS_15FloatRoundStyleE2EEESH_S1K_JEEES11_NS12_INS13_ILi1ELi4ELi3EEES16_NSS_INS5_IJS17_S1J_EEENS5_IJS1J_SB_EEEEEEENS4_39AutoVectorizingCopyWithAssumedAlignmentILi128EEENS4_14SM90_TMA_STOREES1V_S1X_NS4_9Copy_AtomIJNS4_17SM90_U32x4_STSM_NENS_6half_tEEEEvEEEvvEEEEvNT_6ParamsE --------------------------
	.section	.nv.constant0._ZN7cutlass13device_kernelINS_4gemm6kernel13GemmUniversalIN4cute5tupleIJiiiiEEENS1_10collective13CollectiveMmaINS1_37MainloopSm90TmaGmmaWarpSpecializedFP8ILi12ENS5_IJNS4_1CILi1EEESB_SB_EEENS1_35KernelTmaWarpSpecializedCooperativeEEENS5_IJNSA_ILi128EEESF_NSA_ILi64EEEEEENS_12float_e4m3_tENS5_IJlSB_lEEESI_SJ_NS4_8TiledMMAINS4_8MMA_AtomIJNS4_4SM904GMMA31MMA_64x128x32_F32E4M3E4M3_SS_TNILNSN_7ScaleInE1ELSP_1EEEEEENS4_6LayoutINS5_IJNSA_ILi2EEESB_SB_EEENS5_IJSB_NSA_ILi0EEESV_EEEEENS5_IJNS4_10UnderscoreESY_SY_EEEEENS4_13SM90_TMA_LOADENS4_14ComposedLayoutINS4_7SwizzleILi2ELi4ELi3EEENS4_18smem_ptr_flag_bitsILi8EEENSS_INS5_IJNSA_ILi8EEESG_EEENS5_IJSG_SB_EEEEEEEvNS4_8identityES11_S1B_vS1C_EENS_8epilogue10collective18CollectiveEpilogueINS1E_22Sm90TmaWarpSpecializedILi4ELi2ELi16ELb0ELb0EEEJSH_NS5_IJSF_NSA_ILi32EEEEEESI_SJ_SI_SJ_NS1E_6fusion15FusionCallbacksIS1I_NS1L_17LinCombPerRowBiasISI_fSI_SI_fLi16ELNS_15FloatRoundStyleE2EEESH_S1K_JEEES11_NS12_INS13_ILi1ELi4ELi3EEES16_NSS_INS5_IJS17_S1J_EEENS5_IJS1J_SB_EEEEEEENS4_39AutoVectorizingCopyWithAssumedAlignmentILi128EEENS4_14SM90_TMA_STOREES1V_S1X_NS4_9Copy_AtomIJNS4_17SM90_U32x4_STSM_NENS_6half_tEEEEvEEEvvEEEEvNT_6ParamsE,"a",@progbits
	.sectionflags	@""
	.align	4
.nv.constant0._ZN7cutlass13device_kernelINS_4gemm6kernel13GemmUniversalIN4cute5tupleIJiiiiEEENS1_10collective13CollectiveMmaINS1_37MainloopSm90TmaGmmaWarpSpecializedFP8ILi12ENS5_IJNS4_1CILi1EEESB_SB_EEENS1_35KernelTmaWarpSpecializedCooperativeEEENS5_IJNSA_ILi128EEESF_NSA_ILi64EEEEEENS_12float_e4m3_tENS5_IJlSB_lEEESI_SJ_NS4_8TiledMMAINS4_8MMA_AtomIJNS4_4SM904GMMA31MMA_64x128x32_F32E4M3E4M3_SS_TNILNSN_7ScaleInE1ELSP_1EEEEEENS4_6LayoutINS5_IJNSA_ILi2EEESB_SB_EEENS5_IJSB_NSA_ILi0EEESV_EEEEENS5_IJNS4_10UnderscoreESY_SY_EEEEENS4_13SM90_TMA_LOADENS4_14ComposedLayoutINS4_7SwizzleILi2ELi4ELi3EEENS4_18smem_ptr_flag_bitsILi8EEENSS_INS5_IJNSA_ILi8EEESG_EEENS5_IJSG_SB_EEEEEEEvNS4_8identityES11_S1B_vS1C_EENS_8epilogue10collective18CollectiveEpilogueINS1E_22Sm90TmaWarpSpecializedILi4ELi2ELi16ELb0ELb0EEEJSH_NS5_IJSF_NSA_ILi32EEEEEESI_SJ_SI_SJ_NS1E_6fusion15FusionCallbacksIS1I_NS1L_17LinCombPerRowBiasISI_fSI_SI_fLi16ELNS_15FloatRoundStyleE2EEESH_S1K_JEEES11_NS12_INS13_ILi1ELi4ELi3EEES16_NSS_INS5_IJS17_S1J_EEENS5_IJS1J_SB_EEEEEEENS4_39AutoVectorizingCopyWithAssumedAlignmentILi128EEENS4_14SM90_TMA_STOREES1V_S1X_NS4_9Copy_AtomIJNS4_17SM90_U32x4_STSM_NENS_6half_tEEEEvEEEvvEEEEvNT_6ParamsE:
	.zero		2432


//--------------------- SYMBOLS --------------------------

	.type		.nv.reservedSmem.offset0,@object
	.size		.nv.reservedSmem.offset0,0x4
	.type		__assertfail,@function
